	.target	sm_100a

	.elftype	@"ET_EXEC"


//--------------------- .note.nv.tkinfo           --------------------------
	.section	.note.nv.tkinfo,"",@"SHT_NOTE"
	.sectionflags	@"SHF_NOTE_NV_TKINFO"
	.tkinfo
        /*0018*/ 	.word	0x00000002
        /*0030*/ 	.string	""
        /*0030*/ 	.string	"ptxas"
        /*0030*/ 	.string	"Cuda compilation tools, release 13.0, V13.0.88"
        /*0030*/ 	.string	"Build cuda_13.0.r13.0/compiler.36424714_0"
        /*0030*/ 	.string	"-arch sm_100a -m 64 "



//--------------------- .note.nv.cuinfo           --------------------------
	.section	.note.nv.cuinfo,"",@"SHT_NOTE"
	.sectionflags	@"SHF_NOTE_NV_CUINFO"
        /*0018*/ 	.short	0x0002
        /*001a*/ 	.short	0x0064
        /*001c*/ 	.short	0x0082
	.zero		2


//--------------------- .nv.info                  --------------------------
	.section	.nv.info,"",@"SHT_CUDA_INFO"
	.align	4


	//----- nvinfo : EIATTR_REGCOUNT
	.align		4
        /*0000*/ 	.byte	0x04, 0x2f
        /*0002*/ 	.short	(.L_12 - .L_11)
	.align		4
.L_11:
        /*0004*/ 	.word	index@(_ZN7cutlass13device_kernelIN5flash11enable_sm90INS1_16FlashAttnFwdSm90INS1_25CollectiveMainloopFwdSm90ILi2EN4cute5tupleIJNS5_1CILi1EEES8_S8_EEENS6_IJNS7_ILi128EEENS7_ILi112EEENS7_ILi192EEEEEELi192ENS_6half_tEfNS_4arch4Sm90ELb1ELb0ELb1ELb1ELb0ELb1ELb0ELb1ELb1ELb1ELb1ELb0EEENS1_21CollectiveEpilogueFwdINS6_IJSA_SC_SB_EEES9_SE_SG_Li256ELb1ELb1ELb1ELb0EEENS1_36VarlenDynamicPersistentTileSchedulerILi128ELi112ELi256ELi128ELb1ELb1ELb1ELb1ELb1ELb1EEEEEEEEEvNT_6ParamsE)
        /*0008*/ 	.word	0x00000004


	//----- nvinfo : EIATTR_FRAME_SIZE
	.align		4
.L_12:
        /*000c*/ 	.byte	0x04, 0x11
        /*000e*/ 	.short	(.L_14 - .L_13)
	.align		4
.L_13:
        /*0010*/ 	.word	index@(_ZN7cutlass13device_kernelIN5flash11enable_sm90INS1_16FlashAttnFwdSm90INS1_25CollectiveMainloopFwdSm90ILi2EN4cute5tupleIJNS5_1CILi1EEES8_S8_EEENS6_IJNS7_ILi128EEENS7_ILi112EEENS7_ILi192EEEEEELi192ENS_6half_tEfNS_4arch4Sm90ELb1ELb0ELb1ELb1ELb0ELb1ELb0ELb1ELb1ELb1ELb1ELb0EEENS1_21CollectiveEpilogueFwdINS6_IJSA_SC_SB_EEES9_SE_SG_Li256ELb1ELb1ELb1ELb0EEENS1_36VarlenDynamicPersistentTileSchedulerILi128ELi112ELi256ELi128ELb1ELb1ELb1ELb1ELb1ELb1EEEEEEEEEvNT_6ParamsE)
        /*0014*/ 	.word	0x00000000


	//----- nvinfo : EIATTR_REGCOUNT
	.align		4
.L_14:
        /*0018*/ 	.byte	0x04, 0x2f
        /*001a*/ 	.short	(.L_16 - .L_15)
	.align		4
.L_15:
        /*001c*/ 	.word	index@(_ZN7cutlass13device_kernelIN5flash11enable_sm90INS1_16FlashAttnFwdSm90INS1_25CollectiveMainloopFwdSm90ILi2EN4cute5tupleIJNS5_1CILi1EEES8_S8_EEENS6_IJNS7_ILi128EEENS7_ILi112EEENS7_ILi192EEEEEELi192ENS_6half_tEfNS_4arch4Sm90ELb1ELb0ELb1ELb1ELb0ELb0ELb0ELb1ELb1ELb1ELb1ELb0EEENS1_21CollectiveEpilogueFwdINS6_IJSA_SC_SB_EEES9_SE_SG_Li256ELb1ELb1ELb1ELb0EEENS1_36VarlenDynamicPersistentTileSchedulerILi128ELi112ELi256ELi128ELb1ELb1ELb1ELb1ELb1ELb1EEEEEEEEEvNT_6ParamsE)
        /*0020*/ 	.word	0x00000004


	//----- nvinfo : EIATTR_FRAME_SIZE
	.align		4
.L_16:
        /*0024*/ 	.byte	0x04, 0x11
        /*0026*/ 	.short	(.L_18 - .L_17)
	.align		4
.L_17:
        /*0028*/ 	.word	index@(_ZN7cutlass13device_kernelIN5flash11enable_sm90INS1_16FlashAttnFwdSm90INS1_25CollectiveMainloopFwdSm90ILi2EN4cute5tupleIJNS5_1CILi1EEES8_S8_EEENS6_IJNS7_ILi128EEENS7_ILi112EEENS7_ILi192EEEEEELi192ENS_6half_tEfNS_4arch4Sm90ELb1ELb0ELb1ELb1ELb0ELb0ELb0ELb1ELb1ELb1ELb1ELb0EEENS1_21CollectiveEpilogueFwdINS6_IJSA_SC_SB_EEES9_SE_SG_Li256ELb1ELb1ELb1ELb0EEENS1_36VarlenDynamicPersistentTileSchedulerILi128ELi112ELi256ELi128ELb1ELb1ELb1ELb1ELb1ELb1EEEEEEEEEvNT_6ParamsE)
        /*002c*/ 	.word	0x00000000


	//----- nvinfo : EIATTR_REGCOUNT
	.align		4
.L_18:
        /*0030*/ 	.byte	0x04, 0x2f
        /*0032*/ 	.short	(.L_20 - .L_19)
	.align		4
.L_19:
        /*0034*/ 	.word	index@(_ZN7cutlass13device_kernelIN5flash11enable_sm90INS1_16FlashAttnFwdSm90INS1_25CollectiveMainloopFwdSm90ILi2EN4cute5tupleIJNS5_1CILi1EEES8_S8_EEENS6_IJNS7_ILi128EEENS7_ILi112EEENS7_ILi192EEEEEELi192ENS_6half_tEfNS_4arch4Sm90ELb1ELb0ELb1ELb0ELb0ELb0ELb0ELb1ELb1ELb1ELb1ELb0EEENS1_21CollectiveEpilogueFwdINS6_IJSA_SC_SB_EEES9_SE_SG_Li256ELb0ELb1ELb1ELb0EEENS1_19SingleTileSchedulerILb0ELb1ELb1ELi128EEEEEEEEEvNT_6ParamsE)
        /*0038*/ 	.word	0x00000004


	//----- nvinfo : EIATTR_FRAME_SIZE
	.align		4
.L_20:
        /*003c*/ 	.byte	0x04, 0x11
        /*003e*/ 	.short	(.L_22 - .L_21)
	.align		4
.L_21:
        /*0040*/ 	.word	index@(_ZN7cutlass13device_kernelIN5flash11enable_sm90INS1_16FlashAttnFwdSm90INS1_25CollectiveMainloopFwdSm90ILi2EN4cute5tupleIJNS5_1CILi1EEES8_S8_EEENS6_IJNS7_ILi128EEENS7_ILi112EEENS7_ILi192EEEEEELi192ENS_6half_tEfNS_4arch4Sm90ELb1ELb0ELb1ELb0ELb0ELb0ELb0ELb1ELb1ELb1ELb1ELb0EEENS1_21CollectiveEpilogueFwdINS6_IJSA_SC_SB_EEES9_SE_SG_Li256ELb0ELb1ELb1ELb0EEENS1_19SingleTileSchedulerILb0ELb1ELb1ELi128EEEEEEEEEvNT_6ParamsE)
        /*0044*/ 	.word	0x00000000


	//----- nvinfo : EIATTR_REGCOUNT
	.align		4
.L_22:
        /*0048*/ 	.byte	0x04, 0x2f
        /*004a*/ 	.short	(.L_24 - .L_23)
	.align		4
.L_23:
        /*004c*/ 	.word	index@(_ZN7cutlass13device_kernelIN5flash11enable_sm90INS1_16FlashAttnFwdSm90INS1_25CollectiveMainloopFwdSm90ILi2EN4cute5tupleIJNS5_1CILi1EEES8_S8_EEENS6_IJNS7_ILi128EEENS7_ILi96EEENS7_ILi192EEEEEELi192ENS_6half_tEfNS_4arch4Sm90ELb0ELb1ELb1ELb1ELb0ELb1ELb0ELb1ELb1ELb1ELb1ELb0EEENS1_21CollectiveEpilogueFwdINS6_IJSA_SC_SB_EEES9_SE_SG_Li256ELb1ELb1ELb1ELb0EEENS1_36VarlenDynamicPersistentTileSchedulerILi128ELi96ELi256ELi128ELb1ELb1ELb1ELb1ELb0ELb1EEEEEEEEEvNT_6ParamsE)
        /*0050*/ 	.word	0x00000004


	//----- nvinfo : EIATTR_FRAME_SIZE
	.align		4
.L_24:
        /*0054*/ 	.byte	0x04, 0x11
        /*0056*/ 	.short	(.L_26 - .L_25)
	.align		4
.L_25:
        /*0058*/ 	.word	index@(_ZN7cutlass13device_kernelIN5flash11enable_sm90INS1_16FlashAttnFwdSm90INS1_25CollectiveMainloopFwdSm90ILi2EN4cute5tupleIJNS5_1CILi1EEES8_S8_EEENS6_IJNS7_ILi128EEENS7_ILi96EEENS7_ILi192EEEEEELi192ENS_6half_tEfNS_4arch4Sm90ELb0ELb1ELb1ELb1ELb0ELb1ELb0ELb1ELb1ELb1ELb1ELb0EEENS1_21CollectiveEpilogueFwdINS6_IJSA_SC_SB_EEES9_SE_SG_Li256ELb1ELb1ELb1ELb0EEENS1_36VarlenDynamicPersistentTileSchedulerILi128ELi96ELi256ELi128ELb1ELb1ELb1ELb1ELb0ELb1EEEEEEEEEvNT_6ParamsE)
        /*005c*/ 	.word	0x00000000


	//----- nvinfo : EIATTR_REGCOUNT
	.align		4
.L_26:
        /*0060*/ 	.byte	0x04, 0x2f
        /*0062*/ 	.short	(.L_28 - .L_27)
	.align		4
.L_27:
        /*0064*/ 	.word	index@(_ZN7cutlass13device_kernelIN5flash11enable_sm90INS1_16FlashAttnFwdSm90INS1_25CollectiveMainloopFwdSm90ILi2EN4cute5tupleIJNS5_1CILi1EEES8_S8_EEENS6_IJNS7_ILi128EEENS7_ILi96EEENS7_ILi192EEEEEELi192ENS_6half_tEfNS_4arch4Sm90ELb0ELb1ELb1ELb1ELb0ELb0ELb0ELb1ELb1ELb1ELb1ELb0EEENS1_21CollectiveEpilogueFwdINS6_IJSA_SC_SB_EEES9_SE_SG_Li256ELb1ELb1ELb1ELb0EEENS1_36VarlenDynamicPersistentTileSchedulerILi128ELi96ELi256ELi128ELb1ELb1ELb1ELb1ELb0ELb1EEEEEEEEEvNT_6ParamsE)
        /*0068*/ 	.word	0x00000004


	//----- nvinfo : EIATTR_FRAME_SIZE
	.align		4
.L_28:
        /*006c*/ 	.byte	0x04, 0x11
        /*006e*/ 	.short	(.L_30 - .L_29)
	.align		4
.L_29:
        /*0070*/ 	.word	index@(_ZN7cutlass13device_kernelIN5flash11enable_sm90INS1_16FlashAttnFwdSm90INS1_25CollectiveMainloopFwdSm90ILi2EN4cute5tupleIJNS5_1CILi1EEES8_S8_EEENS6_IJNS7_ILi128EEENS7_ILi96EEENS7_ILi192EEEEEELi192ENS_6half_tEfNS_4arch4Sm90ELb0ELb1ELb1ELb1ELb0ELb0ELb0ELb1ELb1ELb1ELb1ELb0EEENS1_21CollectiveEpilogueFwdINS6_IJSA_SC_SB_EEES9_SE_SG_Li256ELb1ELb1ELb1ELb0EEENS1_36VarlenDynamicPersistentTileSchedulerILi128ELi96ELi256ELi128ELb1ELb1ELb1ELb1ELb0ELb1EEEEEEEEEvNT_6ParamsE)
        /*0074*/ 	.word	0x00000000


	//----- nvinfo : EIATTR_REGCOUNT
	.align		4
.L_30:
        /*0078*/ 	.byte	0x04, 0x2f
        /*007a*/ 	.short	(.L_32 - .L_31)
	.align		4
.L_31:
        /*007c*/ 	.word	index@(_ZN7cutlass13device_kernelIN5flash11enable_sm90INS1_16FlashAttnFwdSm90INS1_25CollectiveMainloopFwdSm90ILi2EN4cute5tupleIJNS5_1CILi1EEES8_S8_EEENS6_IJNS7_ILi128EEENS7_ILi96EEENS7_ILi192EEEEEELi192ENS_6half_tEfNS_4arch4Sm90ELb0ELb1ELb1ELb0ELb0ELb0ELb0ELb1ELb1ELb1ELb1ELb0EEENS1_21CollectiveEpilogueFwdINS6_IJSA_SC_SB_EEES9_SE_SG_Li256ELb0ELb1ELb1ELb0EEENS1_19SingleTileSchedulerILb0ELb1ELb1ELi128EEEEEEEEEvNT_6ParamsE)
        /*0080*/ 	.word	0x00000004


	//----- nvinfo : EIATTR_FRAME_SIZE
	.align		4
.L_32:
        /*0084*/ 	.byte	0x04, 0x11
        /*0086*/ 	.short	(.L_34 - .L_33)
	.align		4
.L_33:
        /*0088*/ 	.word	index@(_ZN7cutlass13device_kernelIN5flash11enable_sm90INS1_16FlashAttnFwdSm90INS1_25CollectiveMainloopFwdSm90ILi2EN4cute5tupleIJNS5_1CILi1EEES8_S8_EEENS6_IJNS7_ILi128EEENS7_ILi96EEENS7_ILi192EEEEEELi192ENS_6half_tEfNS_4arch4Sm90ELb0ELb1ELb1ELb0ELb0ELb0ELb0ELb1ELb1ELb1ELb1ELb0EEENS1_21CollectiveEpilogueFwdINS6_IJSA_SC_SB_EEES9_SE_SG_Li256ELb0ELb1ELb1ELb0EEENS1_19SingleTileSchedulerILb0ELb1ELb1ELi128EEEEEEEEEvNT_6ParamsE)
        /*008c*/ 	.word	0x00000000


	//----- nvinfo : EIATTR_REGCOUNT
	.align		4
.L_34:
        /*0090*/ 	.byte	0x04, 0x2f
        /*0092*/ 	.short	(.L_36 - .L_35)
	.align		4
.L_35:
        /*0094*/ 	.word	index@(_ZN7cutlass13device_kernelIN5flash11enable_sm90INS1_16FlashAttnFwdSm90INS1_25CollectiveMainloopFwdSm90ILi2EN4cute5tupleIJNS5_1CILi1EEES8_S8_EEENS6_IJNS7_ILi128EEENS7_ILi112EEENS7_ILi192EEEEEELi192ENS_6half_tEfNS_4arch4Sm90ELb0ELb0ELb1ELb1ELb0ELb1ELb0ELb1ELb1ELb1ELb1ELb0EEENS1_21CollectiveEpilogueFwdINS6_IJSA_SC_SB_EEES9_SE_SG_Li256ELb1ELb1ELb1ELb0EEENS1_36VarlenDynamicPersistentTileSchedulerILi128ELi112ELi256ELi128ELb1ELb1ELb1ELb0ELb1ELb1EEEEEEEEEvNT_6ParamsE)
        /*0098*/ 	.word	0x00000004


	//----- nvinfo : EIATTR_FRAME_SIZE
	.align		4
.L_36:
        /*009c*/ 	.byte	0x04, 0x11
        /*009e*/ 	.short	(.L_38 - .L_37)
	.align		4
.L_37:
        /*00a0*/ 	.word	index@(_ZN7cutlass13device_kernelIN5flash11enable_sm90INS1_16FlashAttnFwdSm90INS1_25CollectiveMainloopFwdSm90ILi2EN4cute5tupleIJNS5_1CILi1EEES8_S8_EEENS6_IJNS7_ILi128EEENS7_ILi112EEENS7_ILi192EEEEEELi192ENS_6half_tEfNS_4arch4Sm90ELb0ELb0ELb1ELb1ELb0ELb1ELb0ELb1ELb1ELb1ELb1ELb0EEENS1_21CollectiveEpilogueFwdINS6_IJSA_SC_SB_EEES9_SE_SG_Li256ELb1ELb1ELb1ELb0EEENS1_36VarlenDynamicPersistentTileSchedulerILi128ELi112ELi256ELi128ELb1ELb1ELb1ELb0ELb1ELb1EEEEEEEEEvNT_6ParamsE)
        /*00a4*/ 	.word	0x00000000


	//----- nvinfo : EIATTR_REGCOUNT
	.align		4
.L_38:
        /*00a8*/ 	.byte	0x04, 0x2f
        /*00aa*/ 	.short	(.L_40 - .L_39)
	.align		4
.L_39:
        /*00ac*/ 	.word	index@(_ZN7cutlass13device_kernelIN5flash11enable_sm90INS1_16FlashAttnFwdSm90INS1_25CollectiveMainloopFwdSm90ILi2EN4cute5tupleIJNS5_1CILi1EEES8_S8_EEENS6_IJNS7_ILi128EEENS7_ILi112EEENS7_ILi192EEEEEELi192ENS_6half_tEfNS_4arch4Sm90ELb0ELb0ELb1ELb1ELb0ELb0ELb0ELb1ELb1ELb1ELb1ELb0EEENS1_21CollectiveEpilogueFwdINS6_IJSA_SC_SB_EEES9_SE_SG_Li256ELb1ELb1ELb1ELb0EEENS1_36VarlenDynamicPersistentTileSchedulerILi128ELi112ELi256ELi128ELb1ELb1ELb1ELb0ELb1ELb1EEEEEEEEEvNT_6ParamsE)
        /*00b0*/ 	.word	0x00000004


	//----- nvinfo : EIATTR_FRAME_SIZE
	.align		4
.L_40:
        /*00b4*/ 	.byte	0x04, 0x11
        /*00b6*/ 	.short	(.L_42 - .L_41)
	.align		4
.L_41:
        /*00b8*/ 	.word	index@(_ZN7cutlass13device_kernelIN5flash11enable_sm90INS1_16FlashAttnFwdSm90INS1_25CollectiveMainloopFwdSm90ILi2EN4cute5tupleIJNS5_1CILi1EEES8_S8_EEENS6_IJNS7_ILi128EEENS7_ILi112EEENS7_ILi192EEEEEELi192ENS_6half_tEfNS_4arch4Sm90ELb0ELb0ELb1ELb1ELb0ELb0ELb0ELb1ELb1ELb1ELb1ELb0EEENS1_21CollectiveEpilogueFwdINS6_IJSA_SC_SB_EEES9_SE_SG_Li256ELb1ELb1ELb1ELb0EEENS1_36VarlenDynamicPersistentTileSchedulerILi128ELi112ELi256ELi128ELb1ELb1ELb1ELb0ELb1ELb1EEEEEEEEEvNT_6ParamsE)
        /*00bc*/ 	.word	0x00000000


	//----- nvinfo : EIATTR_REGCOUNT
	.align		4
.L_42:
        /*00c0*/ 	.byte	0x04, 0x2f
        /*00c2*/ 	.short	(.L_44 - .L_43)
	.align		4
.L_43:
        /*00c4*/ 	.word	index@(_ZN7cutlass13device_kernelIN5flash11enable_sm90INS1_16FlashAttnFwdSm90INS1_25CollectiveMainloopFwdSm90ILi2EN4cute5tupleIJNS5_1CILi1EEES8_S8_EEENS6_IJNS7_ILi128EEENS7_ILi112EEENS7_ILi192EEEEEELi192ENS_6half_tEfNS_4arch4Sm90ELb0ELb0ELb1ELb0ELb0ELb0ELb0ELb1ELb1ELb1ELb1ELb0EEENS1_21CollectiveEpilogueFwdINS6_IJSA_SC_SB_EEES9_SE_SG_Li256ELb0ELb1ELb1ELb0EEENS1_19SingleTileSchedulerILb0ELb1ELb1ELi128EEEEEEEEEvNT_6ParamsE)
        /*00c8*/ 	.word	0x00000004


	//----- nvinfo : EIATTR_FRAME_SIZE
	.align		4
.L_44:
        /*00cc*/ 	.byte	0x04, 0x11
        /*00ce*/ 	.short	(.L_46 - .L_45)
	.align		4
.L_45:
        /*00d0*/ 	.word	index@(_ZN7cutlass13device_kernelIN5flash11enable_sm90INS1_16FlashAttnFwdSm90INS1_25CollectiveMainloopFwdSm90ILi2EN4cute5tupleIJNS5_1CILi1EEES8_S8_EEENS6_IJNS7_ILi128EEENS7_ILi112EEENS7_ILi192EEEEEELi192ENS_6half_tEfNS_4arch4Sm90ELb0ELb0ELb1ELb0ELb0ELb0ELb0ELb1ELb1ELb1ELb1ELb0EEENS1_21CollectiveEpilogueFwdINS6_IJSA_SC_SB_EEES9_SE_SG_Li256ELb0ELb1ELb1ELb0EEENS1_19SingleTileSchedulerILb0ELb1ELb1ELi128EEEEEEEEEvNT_6ParamsE)
        /*00d4*/ 	.word	0x00000000


	//----- nvinfo : EIATTR_MIN_STACK_SIZE
	.align		4
.L_46:
        /*00d8*/ 	.byte	0x04, 0x12
        /*00da*/ 	.short	(.L_48 - .L_47)
	.align		4
.L_47:
        /*00dc*/ 	.word	index@(_ZN7cutlass13device_kernelIN5flash11enable_sm90INS1_16FlashAttnFwdSm90INS1_25CollectiveMainloopFwdSm90ILi2EN4cute5tupleIJNS5_1CILi1EEES8_S8_EEENS6_IJNS7_ILi128EEENS7_ILi112EEENS7_ILi192EEEEEELi192ENS_6half_tEfNS_4arch4Sm90ELb0ELb0ELb1ELb0ELb0ELb0ELb0ELb1ELb1ELb1ELb1ELb0EEENS1_21CollectiveEpilogueFwdINS6_IJSA_SC_SB_EEES9_SE_SG_Li256ELb0ELb1ELb1ELb0EEENS1_19SingleTileSchedulerILb0ELb1ELb1ELi128EEEEEEEEEvNT_6ParamsE)
        /*00e0*/ 	.word	0x00000000


	//----- nvinfo : EIATTR_MIN_STACK_SIZE
	.align		4
.L_48:
        /*00e4*/ 	.byte	0x04, 0x12
        /*00e6*/ 	.short	(.L_50 - .L_49)
	.align		4
.L_49:
        /*00e8*/ 	.word	index@(_ZN7cutlass13device_kernelIN5flash11enable_sm90INS1_16FlashAttnFwdSm90INS1_25CollectiveMainloopFwdSm90ILi2EN4cute5tupleIJNS5_1CILi1EEES8_S8_EEENS6_IJNS7_ILi128EEENS7_ILi112EEENS7_ILi192EEEEEELi192ENS_6half_tEfNS_4arch4Sm90ELb0ELb0ELb1ELb1ELb0ELb0ELb0ELb1ELb1ELb1ELb1ELb0EEENS1_21CollectiveEpilogueFwdINS6_IJSA_SC_SB_EEES9_SE_SG_Li256ELb1ELb1ELb1ELb0EEENS1_36VarlenDynamicPersistentTileSchedulerILi128ELi112ELi256ELi128ELb1ELb1ELb1ELb0ELb1ELb1EEEEEEEEEvNT_6ParamsE)
        /*00ec*/ 	.word	0x00000000


	//----- nvinfo : EIATTR_MIN_STACK_SIZE
	.align		4
.L_50:
        /*00f0*/ 	.byte	0x04, 0x12
        /*00f2*/ 	.short	(.L_52 - .L_51)
	.align		4
.L_51:
        /*00f4*/ 	.word	index@(_ZN7cutlass13device_kernelIN5flash11enable_sm90INS1_16FlashAttnFwdSm90INS1_25CollectiveMainloopFwdSm90ILi2EN4cute5tupleIJNS5_1CILi1EEES8_S8_EEENS6_IJNS7_ILi128EEENS7_ILi112EEENS7_ILi192EEEEEELi192ENS_6half_tEfNS_4arch4Sm90ELb0ELb0ELb1ELb1ELb0ELb1ELb0ELb1ELb1ELb1ELb1ELb0EEENS1_21CollectiveEpilogueFwdINS6_IJSA_SC_SB_EEES9_SE_SG_Li256ELb1ELb1ELb1ELb0EEENS1_36VarlenDynamicPersistentTileSchedulerILi128ELi112ELi256ELi128ELb1ELb1ELb1ELb0ELb1ELb1EEEEEEEEEvNT_6ParamsE)
        /*00f8*/ 	.word	0x00000000


	//----- nvinfo : EIATTR_MIN_STACK_SIZE
	.align		4
.L_52:
        /*00fc*/ 	.byte	0x04, 0x12
        /*00fe*/ 	.short	(.L_54 - .L_53)
	.align		4
.L_53:
        /*0100*/ 	.word	index@(_ZN7cutlass13device_kernelIN5flash11enable_sm90INS1_16FlashAttnFwdSm90INS1_25CollectiveMainloopFwdSm90ILi2EN4cute5tupleIJNS5_1CILi1EEES8_S8_EEENS6_IJNS7_ILi128EEENS7_ILi96EEENS7_ILi192EEEEEELi192ENS_6half_tEfNS_4arch4Sm90ELb0ELb1ELb1ELb0ELb0ELb0ELb0ELb1ELb1ELb1ELb1ELb0EEENS1_21CollectiveEpilogueFwdINS6_IJSA_SC_SB_EEES9_SE_SG_Li256ELb0ELb1ELb1ELb0EEENS1_19SingleTileSchedulerILb0ELb1ELb1ELi128EEEEEEEEEvNT_6ParamsE)
        /*0104*/ 	.word	0x00000000


	//----- nvinfo : EIATTR_MIN_STACK_SIZE
	.align		4
.L_54:
        /*0108*/ 	.byte	0x04, 0x12
        /*010a*/ 	.short	(.L_56 - .L_55)
	.align		4
.L_55:
        /*010c*/ 	.word	index@(_ZN7cutlass13device_kernelIN5flash11enable_sm90INS1_16FlashAttnFwdSm90INS1_25CollectiveMainloopFwdSm90ILi2EN4cute5tupleIJNS5_1CILi1EEES8_S8_EEENS6_IJNS7_ILi128EEENS7_ILi96EEENS7_ILi192EEEEEELi192ENS_6half_tEfNS_4arch4Sm90ELb0ELb1ELb1ELb1ELb0ELb0ELb0ELb1ELb1ELb1ELb1ELb0EEENS1_21CollectiveEpilogueFwdINS6_IJSA_SC_SB_EEES9_SE_SG_Li256ELb1ELb1ELb1ELb0EEENS1_36VarlenDynamicPersistentTileSchedulerILi128ELi96ELi256ELi128ELb1ELb1ELb1ELb1ELb0ELb1EEEEEEEEEvNT_6ParamsE)
        /*0110*/ 	.word	0x00000000


	//----- nvinfo : EIATTR_MIN_STACK_SIZE
	.align		4
.L_56:
        /*0114*/ 	.byte	0x04, 0x12
        /*0116*/ 	.short	(.L_58 - .L_57)
	.align		4
.L_57:
        /*0118*/ 	.word	index@(_ZN7cutlass13device_kernelIN5flash11enable_sm90INS1_16FlashAttnFwdSm90INS1_25CollectiveMainloopFwdSm90ILi2EN4cute5tupleIJNS5_1CILi1EEES8_S8_EEENS6_IJNS7_ILi128EEENS7_ILi96EEENS7_ILi192EEEEEELi192ENS_6half_tEfNS_4arch4Sm90ELb0ELb1ELb1ELb1ELb0ELb1ELb0ELb1ELb1ELb1ELb1ELb0EEENS1_21CollectiveEpilogueFwdINS6_IJSA_SC_SB_EEES9_SE_SG_Li256ELb1ELb1ELb1ELb0EEENS1_36VarlenDynamicPersistentTileSchedulerILi128ELi96ELi256ELi128ELb1ELb1ELb1ELb1ELb0ELb1EEEEEEEEEvNT_6ParamsE)
        /*011c*/ 	.word	0x00000000


	//----- nvinfo : EIATTR_MIN_STACK_SIZE
	.align		4
.L_58:
        /*0120*/ 	.byte	0x04, 0x12
        /*0122*/ 	.short	(.L_60 - .L_59)
	.align		4
.L_59:
        /*0124*/ 	.word	index@(_ZN7cutlass13device_kernelIN5flash11enable_sm90INS1_16FlashAttnFwdSm90INS1_25CollectiveMainloopFwdSm90ILi2EN4cute5tupleIJNS5_1CILi1EEES8_S8_EEENS6_IJNS7_ILi128EEENS7_ILi112EEENS7_ILi192EEEEEELi192ENS_6half_tEfNS_4arch4Sm90ELb1ELb0ELb1ELb0ELb0ELb0ELb0ELb1ELb1ELb1ELb1ELb0EEENS1_21CollectiveEpilogueFwdINS6_IJSA_SC_SB_EEES9_SE_SG_Li256ELb0ELb1ELb1ELb0EEENS1_19SingleTileSchedulerILb0ELb1ELb1ELi128EEEEEEEEEvNT_6ParamsE)
        /*0128*/ 	.word	0x00000000


	//----- nvinfo : EIATTR_MIN_STACK_SIZE
	.align		4
.L_60:
        /*012c*/ 	.byte	0x04, 0x12
        /*012e*/ 	.short	(.L_62 - .L_61)
	.align		4
.L_61:
        /*0130*/ 	.word	index@(_ZN7cutlass13device_kernelIN5flash11enable_sm90INS1_16FlashAttnFwdSm90INS1_25CollectiveMainloopFwdSm90ILi2EN4cute5tupleIJNS5_1CILi1EEES8_S8_EEENS6_IJNS7_ILi128EEENS7_ILi112EEENS7_ILi192EEEEEELi192ENS_6half_tEfNS_4arch4Sm90ELb1ELb0ELb1ELb1ELb0ELb0ELb0ELb1ELb1ELb1ELb1ELb0EEENS1_21CollectiveEpilogueFwdINS6_IJSA_SC_SB_EEES9_SE_SG_Li256ELb1ELb1ELb1ELb0EEENS1_36VarlenDynamicPersistentTileSchedulerILi128ELi112ELi256ELi128ELb1ELb1ELb1ELb1ELb1ELb1EEEEEEEEEvNT_6ParamsE)
        /*0134*/ 	.word	0x00000000


	//----- nvinfo : EIATTR_MIN_STACK_SIZE
	.align		4
.L_62:
        /*0138*/ 	.byte	0x04, 0x12
        /*013a*/ 	.short	(.L_64 - .L_63)
	.align		4
.L_63:
        /*013c*/ 	.word	index@(_ZN7cutlass13device_kernelIN5flash11enable_sm90INS1_16FlashAttnFwdSm90INS1_25CollectiveMainloopFwdSm90ILi2EN4cute5tupleIJNS5_1CILi1EEES8_S8_EEENS6_IJNS7_ILi128EEENS7_ILi112EEENS7_ILi192EEEEEELi192ENS_6half_tEfNS_4arch4Sm90ELb1ELb0ELb1ELb1ELb0ELb1ELb0ELb1ELb1ELb1ELb1ELb0EEENS1_21CollectiveEpilogueFwdINS6_IJSA_SC_SB_EEES9_SE_SG_Li256ELb1ELb1ELb1ELb0EEENS1_36VarlenDynamicPersistentTileSchedulerILi128ELi112ELi256ELi128ELb1ELb1ELb1ELb1ELb1ELb1EEEEEEEEEvNT_6ParamsE)
        /*0140*/ 	.word	0x00000000
.L_64:


//--------------------- .nv.compat                --------------------------
	.section	.nv.compat,"",@"SHT_CUDA_COMPAT_INFO"
	.align	4
        /*0000*/ 	.byte	0x02, 0x09, 0x01, 0x00, 0x02, 0x02, 0x01, 0x00, 0x02, 0x05, 0x05, 0x00, 0x03, 0x07, 0x01, 0x01
        /*0010*/ 	.byte	0x02, 0x03, 0x00, 0x00, 0x02, 0x06, 0x01, 0x00, 0x04, 0x0b, 0x08, 0x00, 0x09, 0x00, 0x00, 0x00
        /*0020*/ 	.byte	0x00, 0x00, 0x00, 0x00


//--------------------- .nv.info._ZN7cutlass13device_kernelIN5flash11enable_sm90INS1_16FlashAttnFwdSm90INS1_25CollectiveMainloopFwdSm90ILi2EN4cute5tupleIJNS5_1CILi1EEES8_S8_EEENS6_IJNS7_ILi128EEENS7_ILi112EEENS7_ILi192EEEEEELi192ENS_6half_tEfNS_4arch4Sm90ELb0ELb0ELb1ELb0ELb0ELb0ELb0ELb1ELb1ELb1ELb1ELb0EEENS1_21CollectiveEpilogueFwdINS6_IJSA_SC_SB_EEES9_SE_SG_Li256ELb0ELb1ELb1ELb0EEENS1_19SingleTileSchedulerILb0ELb1ELb1ELi128EEEEEEEEEvNT_6ParamsE --------------------------
	.section	.nv.info._ZN7cutlass13device_kernelIN5flash11enable_sm90INS1_16FlashAttnFwdSm90INS1_25CollectiveMainloopFwdSm90ILi2EN4cute5tupleIJNS5_1CILi1EEES8_S8_EEENS6_IJNS7_ILi128EEENS7_ILi112EEENS7_ILi192EEEEEELi192ENS_6half_tEfNS_4arch4Sm90ELb0ELb0ELb1ELb0ELb0ELb0ELb0ELb1ELb1ELb1ELb1ELb0EEENS1_21CollectiveEpilogueFwdINS6_IJSA_SC_SB_EEES9_SE_SG_Li256ELb0ELb1ELb1ELb0EEENS1_19SingleTileSchedulerILb0ELb1ELb1ELi128EEEEEEEEEvNT_6ParamsE,"",@"SHT_CUDA_INFO"
	.sectionflags	@""
	.align	4


	//----- nvinfo : EIATTR_CUDA_API_VERSION
	.align		4
        /*0000*/ 	.byte	0x04, 0x37
        /*0002*/ 	.short	(.L_66 - .L_65)
.L_65:
        /*0004*/ 	.word	0x00000082


	//----- nvinfo : EIATTR_KPARAM_INFO
	.align		4
.L_66:
        /*0008*/ 	.byte	0x04, 0x17
        /*000a*/ 	.short	(.L_68 - .L_67)
.L_67:
        /*000c*/ 	.word	0x00000000
        /*0010*/ 	.short	0x0000
        /*0012*/ 	.short	0x0000
        /*0014*/ 	.byte	0x00, 0xf0, 0x01, 0x28


	//----- nvinfo : EIATTR_SPARSE_MMA_MASK
	.align		4
.L_68:
        /*0018*/ 	.byte	0x03, 0x50
        /*001a*/ 	.short	0x0000


	//----- nvinfo : EIATTR_MAXREG_COUNT
	.align		4
        /*001c*/ 	.byte	0x03, 0x1b
        /*001e*/ 	.short	0x00a8


	//----- nvinfo : EIATTR_MERCURY_ISA_VERSION
	.align		4
        /*0020*/ 	.byte	0x03, 0x5f
        /*0022*/ 	.short	0x0101


	//----- nvinfo : EIATTR_VRC_CTA_INIT_COUNT
	.align		4
        /*0024*/ 	.byte	0x02, 0x4a
	.zero		1
	.zero		1


	//----- nvinfo : EIATTR_EXIT_INSTR_OFFSETS
	.align		4
        /*0028*/ 	.byte	0x04, 0x1c
        /*002a*/ 	.short	(.L_70 - .L_69)


	//   ....[0]....
.L_69:
        /*002c*/ 	.word	0x00000010


	//----- nvinfo : EIATTR_MAX_THREADS
	.align		4
.L_70:
        /*0030*/ 	.byte	0x04, 0x05
        /*0032*/ 	.short	(.L_72 - .L_71)
.L_71:
        /*0034*/ 	.word	0x00000180
        /*0038*/ 	.word	0x00000001
        /*003c*/ 	.word	0x00000001


	//----- nvinfo : EIATTR_CBANK_PARAM_SIZE
	.align		4
.L_72:
        /*0040*/ 	.byte	0x03, 0x19
        /*0042*/ 	.short	0x0a00


	//----- nvinfo : EIATTR_PARAM_CBANK
	.align		4
        /*0044*/ 	.byte	0x04, 0x0a
        /*0046*/ 	.short	(.L_74 - .L_73)
	.align		4
.L_73:
        /*0048*/ 	.word	index@(.nv.constant0._ZN7cutlass13device_kernelIN5flash11enable_sm90INS1_16FlashAttnFwdSm90INS1_25CollectiveMainloopFwdSm90ILi2EN4cute5tupleIJNS5_1CILi1EEES8_S8_EEENS6_IJNS7_ILi128EEENS7_ILi112EEENS7_ILi192EEEEEELi192ENS_6half_tEfNS_4arch4Sm90ELb0ELb0ELb1ELb0ELb0ELb0ELb0ELb1ELb1ELb1ELb1ELb0EEENS1_21CollectiveEpilogueFwdINS6_IJSA_SC_SB_EEES9_SE_SG_Li256ELb0ELb1ELb1ELb0EEENS1_19SingleTileSchedulerILb0ELb1ELb1ELi128EEEEEEEEEvNT_6ParamsE)
        /*004c*/ 	.short	0x0380
        /*004e*/ 	.short	0x0a00


	//----- nvinfo : EIATTR_SW_WAR
	.align		4
.L_74:
        /*0050*/ 	.byte	0x04, 0x36
        /*0052*/ 	.short	(.L_76 - .L_75)
.L_75:
        /*0054*/ 	.word	0x00000008
.L_76:


//--------------------- .nv.info._ZN7cutlass13device_kernelIN5flash11enable_sm90INS1_16FlashAttnFwdSm90INS1_25CollectiveMainloopFwdSm90ILi2EN4cute5tupleIJNS5_1CILi1EEES8_S8_EEENS6_IJNS7_ILi128EEENS7_ILi112EEENS7_ILi192EEEEEELi192ENS_6half_tEfNS_4arch4Sm90ELb0ELb0ELb1ELb1ELb0ELb0ELb0ELb1ELb1ELb1ELb1ELb0EEENS1_21CollectiveEpilogueFwdINS6_IJSA_SC_SB_EEES9_SE_SG_Li256ELb1ELb1ELb1ELb0EEENS1_36VarlenDynamicPersistentTileSchedulerILi128ELi112ELi256ELi128ELb1ELb1ELb1ELb0ELb1ELb1EEEEEEEEEvNT_6ParamsE --------------------------
	.section	.nv.info._ZN7cutlass13device_kernelIN5flash11enable_sm90INS1_16FlashAttnFwdSm90INS1_25CollectiveMainloopFwdSm90ILi2EN4cute5tupleIJNS5_1CILi1EEES8_S8_EEENS6_IJNS7_ILi128EEENS7_ILi112EEENS7_ILi192EEEEEELi192ENS_6half_tEfNS_4arch4Sm90ELb0ELb0ELb1ELb1ELb0ELb0ELb0ELb1ELb1ELb1ELb1ELb0EEENS1_21CollectiveEpilogueFwdINS6_IJSA_SC_SB_EEES9_SE_SG_Li256ELb1ELb1ELb1ELb0EEENS1_36VarlenDynamicPersistentTileSchedulerILi128ELi112ELi256ELi128ELb1ELb1ELb1ELb0ELb1ELb1EEEEEEEEEvNT_6ParamsE,"",@"SHT_CUDA_INFO"
	.sectionflags	@""
	.align	4


	//----- nvinfo : EIATTR_CUDA_API_VERSION
	.align		4
        /*0000*/ 	.byte	0x04, 0x37
        /*0002*/ 	.short	(.L_78 - .L_77)
.L_77:
        /*0004*/ 	.word	0x00000082


	//----- nvinfo : EIATTR_KPARAM_INFO
	.align		4
.L_78:
        /*0008*/ 	.byte	0x04, 0x17
        /*000a*/ 	.short	(.L_80 - .L_79)
.L_79:
        /*000c*/ 	.word	0x00000000
        /*0010*/ 	.short	0x0000
        /*0012*/ 	.short	0x0000
        /*0014*/ 	.byte	0x00, 0xf0, 0x01, 0x2a


	//----- nvinfo : EIATTR_SPARSE_MMA_MASK
	.align		4
.L_80:
        /*0018*/ 	.byte	0x03, 0x50
        /*001a*/ 	.short	0x0000


	//----- nvinfo : EIATTR_MAXREG_COUNT
	.align		4
        /*001c*/ 	.byte	0x03, 0x1b
        /*001e*/ 	.short	0x00a8


	//----- nvinfo : EIATTR_MERCURY_ISA_VERSION
	.align		4
        /*0020*/ 	.byte	0x03, 0x5f
        /*0022*/ 	.short	0x0101


	//----- nvinfo : EIATTR_VRC_CTA_INIT_COUNT
	.align		4
        /*0024*/ 	.byte	0x02, 0x4a
	.zero		1
	.zero		1


	//----- nvinfo : EIATTR_EXIT_INSTR_OFFSETS
	.align		4
        /*0028*/ 	.byte	0x04, 0x1c
        /*002a*/ 	.short	(.L_82 - .L_81)


	//   ....[0]....
.L_81:
        /*002c*/ 	.word	0x00000010


	//----- nvinfo : EIATTR_MAX_THREADS
	.align		4
.L_82:
        /*0030*/ 	.byte	0x04, 0x05
        /*0032*/ 	.short	(.L_84 - .L_83)
.L_83:
        /*0034*/ 	.word	0x00000180
        /*0038*/ 	.word	0x00000001
        /*003c*/ 	.word	0x00000001


	//----- nvinfo : EIATTR_CBANK_PARAM_SIZE
	.align		4
.L_84:
        /*0040*/ 	.byte	0x03, 0x19
        /*0042*/ 	.short	0x0a80


	//----- nvinfo : EIATTR_PARAM_CBANK
	.align		4
        /*0044*/ 	.byte	0x04, 0x0a
        /*0046*/ 	.short	(.L_86 - .L_85)
	.align		4
.L_85:
        /*0048*/ 	.word	index@(.nv.constant0._ZN7cutlass13device_kernelIN5flash11enable_sm90INS1_16FlashAttnFwdSm90INS1_25CollectiveMainloopFwdSm90ILi2EN4cute5tupleIJNS5_1CILi1EEES8_S8_EEENS6_IJNS7_ILi128EEENS7_ILi112EEENS7_ILi192EEEEEELi192ENS_6half_tEfNS_4arch4Sm90ELb0ELb0ELb1ELb1ELb0ELb0ELb0ELb1ELb1ELb1ELb1ELb0EEENS1_21CollectiveEpilogueFwdINS6_IJSA_SC_SB_EEES9_SE_SG_Li256ELb1ELb1ELb1ELb0EEENS1_36VarlenDynamicPersistentTileSchedulerILi128ELi112ELi256ELi128ELb1ELb1ELb1ELb0ELb1ELb1EEEEEEEEEvNT_6ParamsE)
        /*004c*/ 	.short	0x0380
        /*004e*/ 	.short	0x0a80


	//----- nvinfo : EIATTR_SW_WAR
	.align		4
.L_86:
        /*0050*/ 	.byte	0x04, 0x36
        /*0052*/ 	.short	(.L_88 - .L_87)
.L_87:
        /*0054*/ 	.word	0x00000008
.L_88:


//--------------------- .nv.info._ZN7cutlass13device_kernelIN5flash11enable_sm90INS1_16FlashAttnFwdSm90INS1_25CollectiveMainloopFwdSm90ILi2EN4cute5tupleIJNS5_1CILi1EEES8_S8_EEENS6_IJNS7_ILi128EEENS7_ILi112EEENS7_ILi192EEEEEELi192ENS_6half_tEfNS_4arch4Sm90ELb0ELb0ELb1ELb1ELb0ELb1ELb0ELb1ELb1ELb1ELb1ELb0EEENS1_21CollectiveEpilogueFwdINS6_IJSA_SC_SB_EEES9_SE_SG_Li256ELb1ELb1ELb1ELb0EEENS1_36VarlenDynamicPersistentTileSchedulerILi128ELi112ELi256ELi128ELb1ELb1ELb1ELb0ELb1ELb1EEEEEEEEEvNT_6ParamsE --------------------------
	.section	.nv.info._ZN7cutlass13device_kernelIN5flash11enable_sm90INS1_16FlashAttnFwdSm90INS1_25CollectiveMainloopFwdSm90ILi2EN4cute5tupleIJNS5_1CILi1EEES8_S8_EEENS6_IJNS7_ILi128EEENS7_ILi112EEENS7_ILi192EEEEEELi192ENS_6half_tEfNS_4arch4Sm90ELb0ELb0ELb1ELb1ELb0ELb1ELb0ELb1ELb1ELb1ELb1ELb0EEENS1_21CollectiveEpilogueFwdINS6_IJSA_SC_SB_EEES9_SE_SG_Li256ELb1ELb1ELb1ELb0EEENS1_36VarlenDynamicPersistentTileSchedulerILi128ELi112ELi256ELi128ELb1ELb1ELb1ELb0ELb1ELb1EEEEEEEEEvNT_6ParamsE,"",@"SHT_CUDA_INFO"
	.sectionflags	@""
	.align	4


	//----- nvinfo : EIATTR_CUDA_API_VERSION
	.align		4
        /*0000*/ 	.byte	0x04, 0x37
        /*0002*/ 	.short	(.L_90 - .L_89)
.L_89:
        /*0004*/ 	.word	0x00000082


	//----- nvinfo : EIATTR_KPARAM_INFO
	.align		4
.L_90:
        /*0008*/ 	.byte	0x04, 0x17
        /*000a*/ 	.short	(.L_92 - .L_91)
.L_91:
        /*000c*/ 	.word	0x00000000
        /*0010*/ 	.short	0x0000
        /*0012*/ 	.short	0x0000
        /*0014*/ 	.byte	0x00, 0xf0, 0x01, 0x2a


	//----- nvinfo : EIATTR_SPARSE_MMA_MASK
	.align		4
.L_92:
        /*0018*/ 	.byte	0x03, 0x50
        /*001a*/ 	.short	0x0000


	//----- nvinfo : EIATTR_MAXREG_COUNT
	.align		4
        /*001c*/ 	.byte	0x03, 0x1b
        /*001e*/ 	.short	0x00a8


	//----- nvinfo : EIATTR_MERCURY_ISA_VERSION
	.align		4
        /*0020*/ 	.byte	0x03, 0x5f
        /*0022*/ 	.short	0x0101


	//----- nvinfo : EIATTR_VRC_CTA_INIT_COUNT
	.align		4
        /*0024*/ 	.byte	0x02, 0x4a
	.zero		1
	.zero		1


	//----- nvinfo : EIATTR_EXIT_INSTR_OFFSETS
	.align		4
        /*0028*/ 	.byte	0x04, 0x1c
        /*002a*/ 	.short	(.L_94 - .L_93)


	//   ....[0]....
.L_93:
        /*002c*/ 	.word	0x00000010


	//----- nvinfo : EIATTR_MAX_THREADS
	.align		4
.L_94:
        /*0030*/ 	.byte	0x04, 0x05
        /*0032*/ 	.short	(.L_96 - .L_95)
.L_95:
        /*0034*/ 	.word	0x00000180
        /*0038*/ 	.word	0x00000001
        /*003c*/ 	.word	0x00000001


	//----- nvinfo : EIATTR_CBANK_PARAM_SIZE
	.align		4
.L_96:
        /*0040*/ 	.byte	0x03, 0x19
        /*0042*/ 	.short	0x0a80


	//----- nvinfo : EIATTR_PARAM_CBANK
	.align		4
        /*0044*/ 	.byte	0x04, 0x0a
        /*0046*/ 	.short	(.L_98 - .L_97)
	.align		4
.L_97:
        /*0048*/ 	.word	index@(.nv.constant0._ZN7cutlass13device_kernelIN5flash11enable_sm90INS1_16FlashAttnFwdSm90INS1_25CollectiveMainloopFwdSm90ILi2EN4cute5tupleIJNS5_1CILi1EEES8_S8_EEENS6_IJNS7_ILi128EEENS7_ILi112EEENS7_ILi192EEEEEELi192ENS_6half_tEfNS_4arch4Sm90ELb0ELb0ELb1ELb1ELb0ELb1ELb0ELb1ELb1ELb1ELb1ELb0EEENS1_21CollectiveEpilogueFwdINS6_IJSA_SC_SB_EEES9_SE_SG_Li256ELb1ELb1ELb1ELb0EEENS1_36VarlenDynamicPersistentTileSchedulerILi128ELi112ELi256ELi128ELb1ELb1ELb1ELb0ELb1ELb1EEEEEEEEEvNT_6ParamsE)
        /*004c*/ 	.short	0x0380
        /*004e*/ 	.short	0x0a80


	//----- nvinfo : EIATTR_SW_WAR
	.align		4
.L_98:
        /*0050*/ 	.byte	0x04, 0x36
        /*0052*/ 	.short	(.L_100 - .L_99)
.L_99:
        /*0054*/ 	.word	0x00000008
.L_100:


//--------------------- .nv.info._ZN7cutlass13device_kernelIN5flash11enable_sm90INS1_16FlashAttnFwdSm90INS1_25CollectiveMainloopFwdSm90ILi2EN4cute5tupleIJNS5_1CILi1EEES8_S8_EEENS6_IJNS7_ILi128EEENS7_ILi96EEENS7_ILi192EEEEEELi192ENS_6half_tEfNS_4arch4Sm90ELb0ELb1ELb1ELb0ELb0ELb0ELb0ELb1ELb1ELb1ELb1ELb0EEENS1_21CollectiveEpilogueFwdINS6_IJSA_SC_SB_EEES9_SE_SG_Li256ELb0ELb1ELb1ELb0EEENS1_19SingleTileSchedulerILb0ELb1ELb1ELi128EEEEEEEEEvNT_6ParamsE --------------------------
	.section	.nv.info._ZN7cutlass13device_kernelIN5flash11enable_sm90INS1_16FlashAttnFwdSm90INS1_25CollectiveMainloopFwdSm90ILi2EN4cute5tupleIJNS5_1CILi1EEES8_S8_EEENS6_IJNS7_ILi128EEENS7_ILi96EEENS7_ILi192EEEEEELi192ENS_6half_tEfNS_4arch4Sm90ELb0ELb1ELb1ELb0ELb0ELb0ELb0ELb1ELb1ELb1ELb1ELb0EEENS1_21CollectiveEpilogueFwdINS6_IJSA_SC_SB_EEES9_SE_SG_Li256ELb0ELb1ELb1ELb0EEENS1_19SingleTileSchedulerILb0ELb1ELb1ELi128EEEEEEEEEvNT_6ParamsE,"",@"SHT_CUDA_INFO"
	.sectionflags	@""
	.align	4


	//----- nvinfo : EIATTR_CUDA_API_VERSION
	.align		4
        /*0000*/ 	.byte	0x04, 0x37
        /*0002*/ 	.short	(.L_102 - .L_101)
.L_101:
        /*0004*/ 	.word	0x00000082


	//----- nvinfo : EIATTR_KPARAM_INFO
	.align		4
.L_102:
        /*0008*/ 	.byte	0x04, 0x17
        /*000a*/ 	.short	(.L_104 - .L_103)
.L_103:
        /*000c*/ 	.word	0x00000000
        /*0010*/ 	.short	0x0000
        /*0012*/ 	.short	0x0000
        /*0014*/ 	.byte	0x00, 0xf0, 0x01, 0x28


	//----- nvinfo : EIATTR_SPARSE_MMA_MASK
	.align		4
.L_104:
        /*0018*/ 	.byte	0x03, 0x50
        /*001a*/ 	.short	0x0000


	//----- nvinfo : EIATTR_MAXREG_COUNT
	.align		4
        /*001c*/ 	.byte	0x03, 0x1b
        /*001e*/ 	.short	0x00a8


	//----- nvinfo : EIATTR_MERCURY_ISA_VERSION
	.align		4
        /*0020*/ 	.byte	0x03, 0x5f
        /*0022*/ 	.short	0x0101


	//----- nvinfo : EIATTR_VRC_CTA_INIT_COUNT
	.align		4
        /*0024*/ 	.byte	0x02, 0x4a
	.zero		1
	.zero		1


	//----- nvinfo : EIATTR_EXIT_INSTR_OFFSETS
	.align		4
        /*0028*/ 	.byte	0x04, 0x1c
        /*002a*/ 	.short	(.L_106 - .L_105)


	//   ....[0]....
.L_105:
        /*002c*/ 	.word	0x00000010


	//----- nvinfo : EIATTR_MAX_THREADS
	.align		4
.L_106:
        /*0030*/ 	.byte	0x04, 0x05
        /*0032*/ 	.short	(.L_108 - .L_107)
.L_107:
        /*0034*/ 	.word	0x00000180
        /*0038*/ 	.word	0x00000001
        /*003c*/ 	.word	0x00000001


	//----- nvinfo : EIATTR_CBANK_PARAM_SIZE
	.align		4
.L_108:
        /*0040*/ 	.byte	0x03, 0x19
        /*0042*/ 	.short	0x0a00


	//----- nvinfo : EIATTR_PARAM_CBANK
	.align		4
        /*0044*/ 	.byte	0x04, 0x0a
        /*0046*/ 	.short	(.L_110 - .L_109)
	.align		4
.L_109:
        /*0048*/ 	.word	index@(.nv.constant0._ZN7cutlass13device_kernelIN5flash11enable_sm90INS1_16FlashAttnFwdSm90INS1_25CollectiveMainloopFwdSm90ILi2EN4cute5tupleIJNS5_1CILi1EEES8_S8_EEENS6_IJNS7_ILi128EEENS7_ILi96EEENS7_ILi192EEEEEELi192ENS_6half_tEfNS_4arch4Sm90ELb0ELb1ELb1ELb0ELb0ELb0ELb0ELb1ELb1ELb1ELb1ELb0EEENS1_21CollectiveEpilogueFwdINS6_IJSA_SC_SB_EEES9_SE_SG_Li256ELb0ELb1ELb1ELb0EEENS1_19SingleTileSchedulerILb0ELb1ELb1ELi128EEEEEEEEEvNT_6ParamsE)
        /*004c*/ 	.short	0x0380
        /*004e*/ 	.short	0x0a00


	//----- nvinfo : EIATTR_SW_WAR
	.align		4
.L_110:
        /*0050*/ 	.byte	0x04, 0x36
        /*0052*/ 	.short	(.L_112 - .L_111)
.L_111:
        /*0054*/ 	.word	0x00000008
.L_112:


//--------------------- .nv.info._ZN7cutlass13device_kernelIN5flash11enable_sm90INS1_16FlashAttnFwdSm90INS1_25CollectiveMainloopFwdSm90ILi2EN4cute5tupleIJNS5_1CILi1EEES8_S8_EEENS6_IJNS7_ILi128EEENS7_ILi96EEENS7_ILi192EEEEEELi192ENS_6half_tEfNS_4arch4Sm90ELb0ELb1ELb1ELb1ELb0ELb0ELb0ELb1ELb1ELb1ELb1ELb0EEENS1_21CollectiveEpilogueFwdINS6_IJSA_SC_SB_EEES9_SE_SG_Li256ELb1ELb1ELb1ELb0EEENS1_36VarlenDynamicPersistentTileSchedulerILi128ELi96ELi256ELi128ELb1ELb1ELb1ELb1ELb0ELb1EEEEEEEEEvNT_6ParamsE --------------------------
	.section	.nv.info._ZN7cutlass13device_kernelIN5flash11enable_sm90INS1_16FlashAttnFwdSm90INS1_25CollectiveMainloopFwdSm90ILi2EN4cute5tupleIJNS5_1CILi1EEES8_S8_EEENS6_IJNS7_ILi128EEENS7_ILi96EEENS7_ILi192EEEEEELi192ENS_6half_tEfNS_4arch4Sm90ELb0ELb1ELb1ELb1ELb0ELb0ELb0ELb1ELb1ELb1ELb1ELb0EEENS1_21CollectiveEpilogueFwdINS6_IJSA_SC_SB_EEES9_SE_SG_Li256ELb1ELb1ELb1ELb0EEENS1_36VarlenDynamicPersistentTileSchedulerILi128ELi96ELi256ELi128ELb1ELb1ELb1ELb1ELb0ELb1EEEEEEEEEvNT_6ParamsE,"",@"SHT_CUDA_INFO"
	.sectionflags	@""
	.align	4


	//----- nvinfo : EIATTR_CUDA_API_VERSION
	.align		4
        /*0000*/ 	.byte	0x04, 0x37
        /*0002*/ 	.short	(.L_114 - .L_113)
.L_113:
        /*0004*/ 	.word	0x00000082


	//----- nvinfo : EIATTR_KPARAM_INFO
	.align		4
.L_114:
        /*0008*/ 	.byte	0x04, 0x17
        /*000a*/ 	.short	(.L_116 - .L_115)
.L_115:
        /*000c*/ 	.word	0x00000000
        /*0010*/ 	.short	0x0000
        /*0012*/ 	.short	0x0000
        /*0014*/ 	.byte	0x00, 0xf0, 0x01, 0x2a


	//----- nvinfo : EIATTR_SPARSE_MMA_MASK
	.align		4
.L_116:
        /*0018*/ 	.byte	0x03, 0x50
        /*001a*/ 	.short	0x0000


	//----- nvinfo : EIATTR_MAXREG_COUNT
	.align		4
        /*001c*/ 	.byte	0x03, 0x1b
        /*001e*/ 	.short	0x00a8


	//----- nvinfo : EIATTR_MERCURY_ISA_VERSION
	.align		4
        /*0020*/ 	.byte	0x03, 0x5f
        /*0022*/ 	.short	0x0101


	//----- nvinfo : EIATTR_VRC_CTA_INIT_COUNT
	.align		4
        /*0024*/ 	.byte	0x02, 0x4a
	.zero		1
	.zero		1


	//----- nvinfo : EIATTR_EXIT_INSTR_OFFSETS
	.align		4
        /*0028*/ 	.byte	0x04, 0x1c
        /*002a*/ 	.short	(.L_118 - .L_117)


	//   ....[0]....
.L_117:
        /*002c*/ 	.word	0x00000010


	//----- nvinfo : EIATTR_MAX_THREADS
	.align		4
.L_118:
        /*0030*/ 	.byte	0x04, 0x05
        /*0032*/ 	.short	(.L_120 - .L_119)
.L_119:
        /*0034*/ 	.word	0x00000180
        /*0038*/ 	.word	0x00000001
        /*003c*/ 	.word	0x00000001


	//----- nvinfo : EIATTR_CBANK_PARAM_SIZE
	.align		4
.L_120:
        /*0040*/ 	.byte	0x03, 0x19
        /*0042*/ 	.short	0x0a80


	//----- nvinfo : EIATTR_PARAM_CBANK
	.align		4
        /*0044*/ 	.byte	0x04, 0x0a
        /*0046*/ 	.short	(.L_122 - .L_121)
	.align		4
.L_121:
        /*0048*/ 	.word	index@(.nv.constant0._ZN7cutlass13device_kernelIN5flash11enable_sm90INS1_16FlashAttnFwdSm90INS1_25CollectiveMainloopFwdSm90ILi2EN4cute5tupleIJNS5_1CILi1EEES8_S8_EEENS6_IJNS7_ILi128EEENS7_ILi96EEENS7_ILi192EEEEEELi192ENS_6half_tEfNS_4arch4Sm90ELb0ELb1ELb1ELb1ELb0ELb0ELb0ELb1ELb1ELb1ELb1ELb0EEENS1_21CollectiveEpilogueFwdINS6_IJSA_SC_SB_EEES9_SE_SG_Li256ELb1ELb1ELb1ELb0EEENS1_36VarlenDynamicPersistentTileSchedulerILi128ELi96ELi256ELi128ELb1ELb1ELb1ELb1ELb0ELb1EEEEEEEEEvNT_6ParamsE)
        /*004c*/ 	.short	0x0380
        /*004e*/ 	.short	0x0a80


	//----- nvinfo : EIATTR_SW_WAR
	.align		4
.L_122:
        /*0050*/ 	.byte	0x04, 0x36
        /*0052*/ 	.short	(.L_124 - .L_123)
.L_123:
        /*0054*/ 	.word	0x00000008
.L_124:


//--------------------- .nv.info._ZN7cutlass13device_kernelIN5flash11enable_sm90INS1_16FlashAttnFwdSm90INS1_25CollectiveMainloopFwdSm90ILi2EN4cute5tupleIJNS5_1CILi1EEES8_S8_EEENS6_IJNS7_ILi128EEENS7_ILi96EEENS7_ILi192EEEEEELi192ENS_6half_tEfNS_4arch4Sm90ELb0ELb1ELb1ELb1ELb0ELb1ELb0ELb1ELb1ELb1ELb1ELb0EEENS1_21CollectiveEpilogueFwdINS6_IJSA_SC_SB_EEES9_SE_SG_Li256ELb1ELb1ELb1ELb0EEENS1_36VarlenDynamicPersistentTileSchedulerILi128ELi96ELi256ELi128ELb1ELb1ELb1ELb1ELb0ELb1EEEEEEEEEvNT_6ParamsE --------------------------
	.section	.nv.info._ZN7cutlass13device_kernelIN5flash11enable_sm90INS1_16FlashAttnFwdSm90INS1_25CollectiveMainloopFwdSm90ILi2EN4cute5tupleIJNS5_1CILi1EEES8_S8_EEENS6_IJNS7_ILi128EEENS7_ILi96EEENS7_ILi192EEEEEELi192ENS_6half_tEfNS_4arch4Sm90ELb0ELb1ELb1ELb1ELb0ELb1ELb0ELb1ELb1ELb1ELb1ELb0EEENS1_21CollectiveEpilogueFwdINS6_IJSA_SC_SB_EEES9_SE_SG_Li256ELb1ELb1ELb1ELb0EEENS1_36VarlenDynamicPersistentTileSchedulerILi128ELi96ELi256ELi128ELb1ELb1ELb1ELb1ELb0ELb1EEEEEEEEEvNT_6ParamsE,"",@"SHT_CUDA_INFO"
	.sectionflags	@""
	.align	4


	//----- nvinfo : EIATTR_CUDA_API_VERSION
	.align		4
        /*0000*/ 	.byte	0x04, 0x37
        /*0002*/ 	.short	(.L_126 - .L_125)
.L_125:
        /*0004*/ 	.word	0x00000082


	//----- nvinfo : EIATTR_KPARAM_INFO
	.align		4
.L_126:
        /*0008*/ 	.byte	0x04, 0x17
        /*000a*/ 	.short	(.L_128 - .L_127)
.L_127:
        /*000c*/ 	.word	0x00000000
        /*0010*/ 	.short	0x0000
        /*0012*/ 	.short	0x0000
        /*0014*/ 	.byte	0x00, 0xf0, 0x01, 0x2a


	//----- nvinfo : EIATTR_SPARSE_MMA_MASK
	.align		4
.L_128:
        /*0018*/ 	.byte	0x03, 0x50
        /*001a*/ 	.short	0x0000


	//----- nvinfo : EIATTR_MAXREG_COUNT
	.align		4
        /*001c*/ 	.byte	0x03, 0x1b
        /*001e*/ 	.short	0x00a8


	//----- nvinfo : EIATTR_MERCURY_ISA_VERSION
	.align		4
        /*0020*/ 	.byte	0x03, 0x5f
        /*0022*/ 	.short	0x0101


	//----- nvinfo : EIATTR_VRC_CTA_INIT_COUNT
	.align		4
        /*0024*/ 	.byte	0x02, 0x4a
	.zero		1
	.zero		1


	//----- nvinfo : EIATTR_EXIT_INSTR_OFFSETS
	.align		4
        /*0028*/ 	.byte	0x04, 0x1c
        /*002a*/ 	.short	(.L_130 - .L_129)


	//   ....[0]....
.L_129:
        /*002c*/ 	.word	0x00000010


	//----- nvinfo : EIATTR_MAX_THREADS
	.align		4
.L_130:
        /*0030*/ 	.byte	0x04, 0x05
        /*0032*/ 	.short	(.L_132 - .L_131)
.L_131:
        /*0034*/ 	.word	0x00000180
        /*0038*/ 	.word	0x00000001
        /*003c*/ 	.word	0x00000001


	//----- nvinfo : EIATTR_CBANK_PARAM_SIZE
	.align		4
.L_132:
        /*0040*/ 	.byte	0x03, 0x19
        /*0042*/ 	.short	0x0a80


	//----- nvinfo : EIATTR_PARAM_CBANK
	.align		4
        /*0044*/ 	.byte	0x04, 0x0a
        /*0046*/ 	.short	(.L_134 - .L_133)
	.align		4
.L_133:
        /*0048*/ 	.word	index@(.nv.constant0._ZN7cutlass13device_kernelIN5flash11enable_sm90INS1_16FlashAttnFwdSm90INS1_25CollectiveMainloopFwdSm90ILi2EN4cute5tupleIJNS5_1CILi1EEES8_S8_EEENS6_IJNS7_ILi128EEENS7_ILi96EEENS7_ILi192EEEEEELi192ENS_6half_tEfNS_4arch4Sm90ELb0ELb1ELb1ELb1ELb0ELb1ELb0ELb1ELb1ELb1ELb1ELb0EEENS1_21CollectiveEpilogueFwdINS6_IJSA_SC_SB_EEES9_SE_SG_Li256ELb1ELb1ELb1ELb0EEENS1_36VarlenDynamicPersistentTileSchedulerILi128ELi96ELi256ELi128ELb1ELb1ELb1ELb1ELb0ELb1EEEEEEEEEvNT_6ParamsE)
        /*004c*/ 	.short	0x0380
        /*004e*/ 	.short	0x0a80


	//----- nvinfo : EIATTR_SW_WAR
	.align		4
.L_134:
        /*0050*/ 	.byte	0x04, 0x36
        /*0052*/ 	.short	(.L_136 - .L_135)
.L_135:
        /*0054*/ 	.word	0x00000008
.L_136:


//--------------------- .nv.info._ZN7cutlass13device_kernelIN5flash11enable_sm90INS1_16FlashAttnFwdSm90INS1_25CollectiveMainloopFwdSm90ILi2EN4cute5tupleIJNS5_1CILi1EEES8_S8_EEENS6_IJNS7_ILi128EEENS7_ILi112EEENS7_ILi192EEEEEELi192ENS_6half_tEfNS_4arch4Sm90ELb1ELb0ELb1ELb0ELb0ELb0ELb0ELb1ELb1ELb1ELb1ELb0EEENS1_21CollectiveEpilogueFwdINS6_IJSA_SC_SB_EEES9_SE_SG_Li256ELb0ELb1ELb1ELb0EEENS1_19SingleTileSchedulerILb0ELb1ELb1ELi128EEEEEEEEEvNT_6ParamsE --------------------------
	.section	.nv.info._ZN7cutlass13device_kernelIN5flash11enable_sm90INS1_16FlashAttnFwdSm90INS1_25CollectiveMainloopFwdSm90ILi2EN4cute5tupleIJNS5_1CILi1EEES8_S8_EEENS6_IJNS7_ILi128EEENS7_ILi112EEENS7_ILi192EEEEEELi192ENS_6half_tEfNS_4arch4Sm90ELb1ELb0ELb1ELb0ELb0ELb0ELb0ELb1ELb1ELb1ELb1ELb0EEENS1_21CollectiveEpilogueFwdINS6_IJSA_SC_SB_EEES9_SE_SG_Li256ELb0ELb1ELb1ELb0EEENS1_19SingleTileSchedulerILb0ELb1ELb1ELi128EEEEEEEEEvNT_6ParamsE,"",@"SHT_CUDA_INFO"
	.sectionflags	@""
	.align	4


	//----- nvinfo : EIATTR_CUDA_API_VERSION
	.align		4
        /*0000*/ 	.byte	0x04, 0x37
        /*0002*/ 	.short	(.L_138 - .L_137)
.L_137:
        /*0004*/ 	.word	0x00000082


	//----- nvinfo : EIATTR_KPARAM_INFO
	.align		4
.L_138:
        /*0008*/ 	.byte	0x04, 0x17
        /*000a*/ 	.short	(.L_140 - .L_139)
.L_139:
        /*000c*/ 	.word	0x00000000
        /*0010*/ 	.short	0x0000
        /*0012*/ 	.short	0x0000
        /*0014*/ 	.byte	0x00, 0xf0, 0x01, 0x28


	//----- nvinfo : EIATTR_SPARSE_MMA_MASK
	.align		4
.L_140:
        /*0018*/ 	.byte	0x03, 0x50
        /*001a*/ 	.short	0x0000


	//----- nvinfo : EIATTR_MAXREG_COUNT
	.align		4
        /*001c*/ 	.byte	0x03, 0x1b
        /*001e*/ 	.short	0x00a8


	//----- nvinfo : EIATTR_MERCURY_ISA_VERSION
	.align		4
        /*0020*/ 	.byte	0x03, 0x5f
        /*0022*/ 	.short	0x0101


	//----- nvinfo : EIATTR_VRC_CTA_INIT_COUNT
	.align		4
        /*0024*/ 	.byte	0x02, 0x4a
	.zero		1
	.zero		1


	//----- nvinfo : EIATTR_EXIT_INSTR_OFFSETS
	.align		4
        /*0028*/ 	.byte	0x04, 0x1c
        /*002a*/ 	.short	(.L_142 - .L_141)


	//   ....[0]....
.L_141:
        /*002c*/ 	.word	0x00000010


	//----- nvinfo : EIATTR_MAX_THREADS
	.align		4
.L_142:
        /*0030*/ 	.byte	0x04, 0x05
        /*0032*/ 	.short	(.L_144 - .L_143)
.L_143:
        /*0034*/ 	.word	0x00000180
        /*0038*/ 	.word	0x00000001
        /*003c*/ 	.word	0x00000001


	//----- nvinfo : EIATTR_CBANK_PARAM_SIZE
	.align		4
.L_144:
        /*0040*/ 	.byte	0x03, 0x19
        /*0042*/ 	.short	0x0a00


	//----- nvinfo : EIATTR_PARAM_CBANK
	.align		4
        /*0044*/ 	.byte	0x04, 0x0a
        /*0046*/ 	.short	(.L_146 - .L_145)
	.align		4
.L_145:
        /*0048*/ 	.word	index@(.nv.constant0._ZN7cutlass13device_kernelIN5flash11enable_sm90INS1_16FlashAttnFwdSm90INS1_25CollectiveMainloopFwdSm90ILi2EN4cute5tupleIJNS5_1CILi1EEES8_S8_EEENS6_IJNS7_ILi128EEENS7_ILi112EEENS7_ILi192EEEEEELi192ENS_6half_tEfNS_4arch4Sm90ELb1ELb0ELb1ELb0ELb0ELb0ELb0ELb1ELb1ELb1ELb1ELb0EEENS1_21CollectiveEpilogueFwdINS6_IJSA_SC_SB_EEES9_SE_SG_Li256ELb0ELb1ELb1ELb0EEENS1_19SingleTileSchedulerILb0ELb1ELb1ELi128EEEEEEEEEvNT_6ParamsE)
        /*004c*/ 	.short	0x0380
        /*004e*/ 	.short	0x0a00


	//----- nvinfo : EIATTR_SW_WAR
	.align		4
.L_146:
        /*0050*/ 	.byte	0x04, 0x36
        /*0052*/ 	.short	(.L_148 - .L_147)
.L_147:
        /*0054*/ 	.word	0x00000008
.L_148:


//--------------------- .nv.info._ZN7cutlass13device_kernelIN5flash11enable_sm90INS1_16FlashAttnFwdSm90INS1_25CollectiveMainloopFwdSm90ILi2EN4cute5tupleIJNS5_1CILi1EEES8_S8_EEENS6_IJNS7_ILi128EEENS7_ILi112EEENS7_ILi192EEEEEELi192ENS_6half_tEfNS_4arch4Sm90ELb1ELb0ELb1ELb1ELb0ELb0ELb0ELb1ELb1ELb1ELb1ELb0EEENS1_21CollectiveEpilogueFwdINS6_IJSA_SC_SB_EEES9_SE_SG_Li256ELb1ELb1ELb1ELb0EEENS1_36VarlenDynamicPersistentTileSchedulerILi128ELi112ELi256ELi128ELb1ELb1ELb1ELb1ELb1ELb1EEEEEEEEEvNT_6ParamsE --------------------------
	.section	.nv.info._ZN7cutlass13device_kernelIN5flash11enable_sm90INS1_16FlashAttnFwdSm90INS1_25CollectiveMainloopFwdSm90ILi2EN4cute5tupleIJNS5_1CILi1EEES8_S8_EEENS6_IJNS7_ILi128EEENS7_ILi112EEENS7_ILi192EEEEEELi192ENS_6half_tEfNS_4arch4Sm90ELb1ELb0ELb1ELb1ELb0ELb0ELb0ELb1ELb1ELb1ELb1ELb0EEENS1_21CollectiveEpilogueFwdINS6_IJSA_SC_SB_EEES9_SE_SG_Li256ELb1ELb1ELb1ELb0EEENS1_36VarlenDynamicPersistentTileSchedulerILi128ELi112ELi256ELi128ELb1ELb1ELb1ELb1ELb1ELb1EEEEEEEEEvNT_6ParamsE,"",@"SHT_CUDA_INFO"
	.sectionflags	@""
	.align	4


	//----- nvinfo : EIATTR_CUDA_API_VERSION
	.align		4
        /*0000*/ 	.byte	0x04, 0x37
        /*0002*/ 	.short	(.L_150 - .L_149)
.L_149:
        /*0004*/ 	.word	0x00000082


	//----- nvinfo : EIATTR_KPARAM_INFO
	.align		4
.L_150:
        /*0008*/ 	.byte	0x04, 0x17
        /*000a*/ 	.short	(.L_152 - .L_151)
.L_151:
        /*000c*/ 	.word	0x00000000
        /*0010*/ 	.short	0x0000
        /*0012*/ 	.short	0x0000
        /*0014*/ 	.byte	0x00, 0xf0, 0x01, 0x2a


	//----- nvinfo : EIATTR_SPARSE_MMA_MASK
	.align		4
.L_152:
        /*0018*/ 	.byte	0x03, 0x50
        /*001a*/ 	.short	0x0000


	//----- nvinfo : EIATTR_MAXREG_COUNT
	.align		4
        /*001c*/ 	.byte	0x03, 0x1b
        /*001e*/ 	.short	0x00a8


	//----- nvinfo : EIATTR_MERCURY_ISA_VERSION
	.align		4
        /*0020*/ 	.byte	0x03, 0x5f
        /*0022*/ 	.short	0x0101


	//----- nvinfo : EIATTR_VRC_CTA_INIT_COUNT
	.align		4
        /*0024*/ 	.byte	0x02, 0x4a
	.zero		1
	.zero		1


	//----- nvinfo : EIATTR_EXIT_INSTR_OFFSETS
	.align		4
        /*0028*/ 	.byte	0x04, 0x1c
        /*002a*/ 	.short	(.L_154 - .L_153)


	//   ....[0]....
.L_153:
        /*002c*/ 	.word	0x00000010


	//----- nvinfo : EIATTR_MAX_THREADS
	.align		4
.L_154:
        /*0030*/ 	.byte	0x04, 0x05
        /*0032*/ 	.short	(.L_156 - .L_155)
.L_155:
        /*0034*/ 	.word	0x00000180
        /*0038*/ 	.word	0x00000001
        /*003c*/ 	.word	0x00000001


	//----- nvinfo : EIATTR_CBANK_PARAM_SIZE
	.align		4
.L_156:
        /*0040*/ 	.byte	0x03, 0x19
        /*0042*/ 	.short	0x0a80


	//----- nvinfo : EIATTR_PARAM_CBANK
	.align		4
        /*0044*/ 	.byte	0x04, 0x0a
        /*0046*/ 	.short	(.L_158 - .L_157)
	.align		4
.L_157:
        /*0048*/ 	.word	index@(.nv.constant0._ZN7cutlass13device_kernelIN5flash11enable_sm90INS1_16FlashAttnFwdSm90INS1_25CollectiveMainloopFwdSm90ILi2EN4cute5tupleIJNS5_1CILi1EEES8_S8_EEENS6_IJNS7_ILi128EEENS7_ILi112EEENS7_ILi192EEEEEELi192ENS_6half_tEfNS_4arch4Sm90ELb1ELb0ELb1ELb1ELb0ELb0ELb0ELb1ELb1ELb1ELb1ELb0EEENS1_21CollectiveEpilogueFwdINS6_IJSA_SC_SB_EEES9_SE_SG_Li256ELb1ELb1ELb1ELb0EEENS1_36VarlenDynamicPersistentTileSchedulerILi128ELi112ELi256ELi128ELb1ELb1ELb1ELb1ELb1ELb1EEEEEEEEEvNT_6ParamsE)
        /*004c*/ 	.short	0x0380
        /*004e*/ 	.short	0x0a80


	//----- nvinfo : EIATTR_SW_WAR
	.align		4
.L_158:
        /*0050*/ 	.byte	0x04, 0x36
        /*0052*/ 	.short	(.L_160 - .L_159)
.L_159:
        /*0054*/ 	.word	0x00000008
.L_160:


//--------------------- .nv.info._ZN7cutlass13device_kernelIN5flash11enable_sm90INS1_16FlashAttnFwdSm90INS1_25CollectiveMainloopFwdSm90ILi2EN4cute5tupleIJNS5_1CILi1EEES8_S8_EEENS6_IJNS7_ILi128EEENS7_ILi112EEENS7_ILi192EEEEEELi192ENS_6half_tEfNS_4arch4Sm90ELb1ELb0ELb1ELb1ELb0ELb1ELb0ELb1ELb1ELb1ELb1ELb0EEENS1_21CollectiveEpilogueFwdINS6_IJSA_SC_SB_EEES9_SE_SG_Li256ELb1ELb1ELb1ELb0EEENS1_36VarlenDynamicPersistentTileSchedulerILi128ELi112ELi256ELi128ELb1ELb1ELb1ELb1ELb1ELb1EEEEEEEEEvNT_6ParamsE --------------------------
	.section	.nv.info._ZN7cutlass13device_kernelIN5flash11enable_sm90INS1_16FlashAttnFwdSm90INS1_25CollectiveMainloopFwdSm90ILi2EN4cute5tupleIJNS5_1CILi1EEES8_S8_EEENS6_IJNS7_ILi128EEENS7_ILi112EEENS7_ILi192EEEEEELi192ENS_6half_tEfNS_4arch4Sm90ELb1ELb0ELb1ELb1ELb0ELb1ELb0ELb1ELb1ELb1ELb1ELb0EEENS1_21CollectiveEpilogueFwdINS6_IJSA_SC_SB_EEES9_SE_SG_Li256ELb1ELb1ELb1ELb0EEENS1_36VarlenDynamicPersistentTileSchedulerILi128ELi112ELi256ELi128ELb1ELb1ELb1ELb1ELb1ELb1EEEEEEEEEvNT_6ParamsE,"",@"SHT_CUDA_INFO"
	.sectionflags	@""
	.align	4


	//----- nvinfo : EIATTR_CUDA_API_VERSION
	.align		4
        /*0000*/ 	.byte	0x04, 0x37
        /*0002*/ 	.short	(.L_162 - .L_161)
.L_161:
        /*0004*/ 	.word	0x00000082


	//----- nvinfo : EIATTR_KPARAM_INFO
	.align		4
.L_162:
        /*0008*/ 	.byte	0x04, 0x17
        /*000a*/ 	.short	(.L_164 - .L_163)
.L_163:
        /*000c*/ 	.word	0x00000000
        /*0010*/ 	.short	0x0000
        /*0012*/ 	.short	0x0000
        /*0014*/ 	.byte	0x00, 0xf0, 0x01, 0x2a


	//----- nvinfo : EIATTR_SPARSE_MMA_MASK
	.align		4
.L_164:
        /*0018*/ 	.byte	0x03, 0x50
        /*001a*/ 	.short	0x0000


	//----- nvinfo : EIATTR_MAXREG_COUNT
	.align		4
        /*001c*/ 	.byte	0x03, 0x1b
        /*001e*/ 	.short	0x00a8


	//----- nvinfo : EIATTR_MERCURY_ISA_VERSION
	.align		4
        /*0020*/ 	.byte	0x03, 0x5f
        /*0022*/ 	.short	0x0101


	//----- nvinfo : EIATTR_VRC_CTA_INIT_COUNT
	.align		4
        /*0024*/ 	.byte	0x02, 0x4a
	.zero		1
	.zero		1


	//----- nvinfo : EIATTR_EXIT_INSTR_OFFSETS
	.align		4
        /*0028*/ 	.byte	0x04, 0x1c
        /*002a*/ 	.short	(.L_166 - .L_165)


	//   ....[0]....
.L_165:
        /*002c*/ 	.word	0x00000010


	//----- nvinfo : EIATTR_MAX_THREADS
	.align		4
.L_166:
        /*0030*/ 	.byte	0x04, 0x05
        /*0032*/ 	.short	(.L_168 - .L_167)
.L_167:
        /*0034*/ 	.word	0x00000180
        /*0038*/ 	.word	0x00000001
        /*003c*/ 	.word	0x00000001


	//----- nvinfo : EIATTR_CBANK_PARAM_SIZE
	.align		4
.L_168:
        /*0040*/ 	.byte	0x03, 0x19
        /*0042*/ 	.short	0x0a80


	//----- nvinfo : EIATTR_PARAM_CBANK
	.align		4
        /*0044*/ 	.byte	0x04, 0x0a
        /*0046*/ 	.short	(.L_170 - .L_169)
	.align		4
.L_169:
        /*0048*/ 	.word	index@(.nv.constant0._ZN7cutlass13device_kernelIN5flash11enable_sm90INS1_16FlashAttnFwdSm90INS1_25CollectiveMainloopFwdSm90ILi2EN4cute5tupleIJNS5_1CILi1EEES8_S8_EEENS6_IJNS7_ILi128EEENS7_ILi112EEENS7_ILi192EEEEEELi192ENS_6half_tEfNS_4arch4Sm90ELb1ELb0ELb1ELb1ELb0ELb1ELb0ELb1ELb1ELb1ELb1ELb0EEENS1_21CollectiveEpilogueFwdINS6_IJSA_SC_SB_EEES9_SE_SG_Li256ELb1ELb1ELb1ELb0EEENS1_36VarlenDynamicPersistentTileSchedulerILi128ELi112ELi256ELi128ELb1ELb1ELb1ELb1ELb1ELb1EEEEEEEEEvNT_6ParamsE)
        /*004c*/ 	.short	0x0380
        /*004e*/ 	.short	0x0a80


	//----- nvinfo : EIATTR_SW_WAR
	.align		4
.L_170:
        /*0050*/ 	.byte	0x04, 0x36
        /*0052*/ 	.short	(.L_172 - .L_171)
.L_171:
        /*0054*/ 	.word	0x00000008
.L_172:


//--------------------- .nv.callgraph             --------------------------
	.section	.nv.callgraph,"",@"SHT_CUDA_CALLGRAPH"
	.align	4
	.sectionentsize	8
	.align		4
        /*0000*/ 	.word	0x00000000
	.align		4
        /*0004*/ 	.word	0xffffffff
	.align		4
        /*0008*/ 	.word	0x00000000
	.align		4
        /*000c*/ 	.word	0xfffffffe
	.align		4
        /*0010*/ 	.word	0x00000000
	.align		4
        /*0014*/ 	.word	0xfffffffd
	.align		4
        /*0018*/ 	.word	0x00000000
	.align		4
        /*001c*/ 	.word	0xfffffffc


//--------------------- .nv.constant4             --------------------------
	.section	.nv.constant4,"a",@progbits
	.align	8
	.align		8
.nv.constant4:
        /*0000*/ 	.dword	_ZN80_INTERNAL_107ad84c_44_flash_fwd_hdim192_fp16_split_softcap_sm90_cu_49158569_35664cuda3std3__45__cpo5beginE
	.align		8
        /*0008*/ 	.dword	_ZN80_INTERNAL_107ad84c_44_flash_fwd_hdim192_fp16_split_softcap_sm90_cu_49158569_35664cuda3std3__45__cpo3endE
	.align		8
        /*0010*/ 	.dword	_ZN80_INTERNAL_107ad84c_44_flash_fwd_hdim192_fp16_split_softcap_sm90_cu_49158569_35664cuda3std3__45__cpo6cbeginE
	.align		8
        /*0018*/ 	.dword	_ZN80_INTERNAL_107ad84c_44_flash_fwd_hdim192_fp16_split_softcap_sm90_cu_49158569_35664cuda3std3__45__cpo4cendE
	.align		8
        /*0020*/ 	.dword	_ZN80_INTERNAL_107ad84c_44_flash_fwd_hdim192_fp16_split_softcap_sm90_cu_49158569_35664cuda3std3__482_GLOBAL__N__107ad84c_44_flash_fwd_hdim192_fp16_split_softcap_sm90_cu_49158569_35666ignoreE
	.align		8
        /*0028*/ 	.dword	_ZN80_INTERNAL_107ad84c_44_flash_fwd_hdim192_fp16_split_softcap_sm90_cu_49158569_35664cuda3std3__419piecewise_constructE
	.align		8
        /*0030*/ 	.dword	_ZN80_INTERNAL_107ad84c_44_flash_fwd_hdim192_fp16_split_softcap_sm90_cu_49158569_35664cuda3std3__48in_placeE
	.align		8
        /*0038*/ 	.dword	_ZN80_INTERNAL_107ad84c_44_flash_fwd_hdim192_fp16_split_softcap_sm90_cu_49158569_35664cuda3std6ranges3__45__cpo4swapE
	.align		8
        /*0040*/ 	.dword	_ZN80_INTERNAL_107ad84c_44_flash_fwd_hdim192_fp16_split_softcap_sm90_cu_49158569_35664cuda3std6ranges3__45__cpo9iter_moveE
	.align		8
        /*0048*/ 	.dword	_ZN80_INTERNAL_107ad84c_44_flash_fwd_hdim192_fp16_split_softcap_sm90_cu_49158569_35664cute7productE
	.align		8
        /*0050*/ 	.dword	_ZN80_INTERNAL_107ad84c_44_flash_fwd_hdim192_fp16_split_softcap_sm90_cu_49158569_35664cute1_E


//--------------------- .text._ZN7cutlass13device_kernelIN5flash11enable_sm90INS1_16FlashAttnFwdSm90INS1_25CollectiveMainloopFwdSm90ILi2EN4cute5tupleIJNS5_1CILi1EEES8_S8_EEENS6_IJNS7_ILi128EEENS7_ILi112EEENS7_ILi192EEEEEELi192ENS_6half_tEfNS_4arch4Sm90ELb0ELb0ELb1ELb0ELb0ELb0ELb0ELb1ELb1ELb1ELb1ELb0EEENS1_21CollectiveEpilogueFwdINS6_IJSA_SC_SB_EEES9_SE_SG_Li256ELb0ELb1ELb1ELb0EEENS1_19SingleTileSchedulerILb0ELb1ELb1ELi128EEEEEEEEEvNT_6ParamsE --------------------------
	.section	.text._ZN7cutlass13device_kernelIN5flash11enable_sm90INS1_16FlashAttnFwdSm90INS1_25CollectiveMainloopFwdSm90ILi2EN4cute5tupleIJNS5_1CILi1EEES8_S8_EEENS6_IJNS7_ILi128EEENS7_ILi112EEENS7_ILi192EEEEEELi192ENS_6half_tEfNS_4arch4Sm90ELb0ELb0ELb1ELb0ELb0ELb0ELb0ELb1ELb1ELb1ELb1ELb0EEENS1_21CollectiveEpilogueFwdINS6_IJSA_SC_SB_EEES9_SE_SG_Li256ELb0ELb1ELb1ELb0EEENS1_19SingleTileSchedulerILb0ELb1ELb1ELi128EEEEEEEEEvNT_6ParamsE,"ax",@progbits
	.align	128
.text._ZN7cutlass13device_kernelIN5flash11enable_sm90INS1_16FlashAttnFwdSm90INS1_25CollectiveMainloopFwdSm90ILi2EN4cute5tupleIJNS5_1CILi1EEES8_S8_EEENS6_IJNS7_ILi128EEENS7_ILi112EEENS7_ILi192EEEEEELi192ENS_6half_tEfNS_4arch4Sm90ELb0ELb0ELb1ELb0ELb0ELb0ELb0ELb1ELb1ELb1ELb1ELb0EEENS1_21CollectiveEpilogueFwdINS6_IJSA_SC_SB_EEES9_SE_SG_Li256ELb0ELb1ELb1ELb0EEENS1_19SingleTileSchedulerILb0ELb1ELb1ELi128EEEEEEEEEvNT_6ParamsE:
        .type           _ZN7cutlass13device_kernelIN5flash11enable_sm90INS1_16FlashAttnFwdSm90INS1_25CollectiveMainloopFwdSm90ILi2EN4cute5tupleIJNS5_1CILi1EEES8_S8_EEENS6_IJNS7_ILi128EEENS7_ILi112EEENS7_ILi192EEEEEELi192ENS_6half_tEfNS_4arch4Sm90ELb0ELb0ELb1ELb0ELb0ELb0ELb0ELb1ELb1ELb1ELb1ELb0EEENS1_21CollectiveEpilogueFwdINS6_IJSA_SC_SB_EEES9_SE_SG_Li256ELb0ELb1ELb1ELb0EEENS1_19SingleTileSchedulerILb0ELb1ELb1ELi128EEEEEEEEEvNT_6ParamsE,@function
        .size           _ZN7cutlass13device_kernelIN5flash11enable_sm90INS1_16FlashAttnFwdSm90INS1_25CollectiveMainloopFwdSm90ILi2EN4cute5tupleIJNS5_1CILi1EEES8_S8_EEENS6_IJNS7_ILi128EEENS7_ILi112EEENS7_ILi192EEEEEELi192ENS_6half_tEfNS_4arch4Sm90ELb0ELb0ELb1ELb0ELb0ELb0ELb0ELb1ELb1ELb1ELb1ELb0EEENS1_21CollectiveEpilogueFwdINS6_IJSA_SC_SB_EEES9_SE_SG_Li256ELb0ELb1ELb1ELb0EEENS1_19SingleTileSchedulerILb0ELb1ELb1ELi128EEEEEEEEEvNT_6ParamsE,(.L_x_9 - _ZN7cutlass13device_kernelIN5flash11enable_sm90INS1_16FlashAttnFwdSm90INS1_25CollectiveMainloopFwdSm90ILi2EN4cute5tupleIJNS5_1CILi1EEES8_S8_EEENS6_IJNS7_ILi128EEENS7_ILi112EEENS7_ILi192EEEEEELi192ENS_6half_tEfNS_4arch4Sm90ELb0ELb0ELb1ELb0ELb0ELb0ELb0ELb1ELb1ELb1ELb1ELb0EEENS1_21CollectiveEpilogueFwdINS6_IJSA_SC_SB_EEES9_SE_SG_Li256ELb0ELb1ELb1ELb0EEENS1_19SingleTileSchedulerILb0ELb1ELb1ELi128EEEEEEEEEvNT_6ParamsE)
        .other          _ZN7cutlass13device_kernelIN5flash11enable_sm90INS1_16FlashAttnFwdSm90INS1_25CollectiveMainloopFwdSm90ILi2EN4cute5tupleIJNS5_1CILi1EEES8_S8_EEENS6_IJNS7_ILi128EEENS7_ILi112EEENS7_ILi192EEEEEELi192ENS_6half_tEfNS_4arch4Sm90ELb0ELb0ELb1ELb0ELb0ELb0ELb0ELb1ELb1ELb1ELb1ELb0EEENS1_21CollectiveEpilogueFwdINS6_IJSA_SC_SB_EEES9_SE_SG_Li256ELb0ELb1ELb1ELb0EEENS1_19SingleTileSchedulerILb0ELb1ELb1ELi128EEEEEEEEEvNT_6ParamsE,@"STO_CUDA_ENTRY STV_DEFAULT"
_ZN7cutlass13device_kernelIN5flash11enable_sm90INS1_16FlashAttnFwdSm90INS1_25CollectiveMainloopFwdSm90ILi2EN4cute5tupleIJNS5_1CILi1EEES8_S8_EEENS6_IJNS7_ILi128EEENS7_ILi112EEENS7_ILi192EEEEEELi192ENS_6half_tEfNS_4arch4Sm90ELb0ELb0ELb1ELb0ELb0ELb0ELb0ELb1ELb1ELb1ELb1ELb0EEENS1_21CollectiveEpilogueFwdINS6_IJSA_SC_SB_EEES9_SE_SG_Li256ELb0ELb1ELb1ELb0EEENS1_19SingleTileSchedulerILb0ELb1ELb1ELi128EEEEEEEEEvNT_6ParamsE:
[----:B------:R-:W-:Y:S01]  /*0000*/  LDC R1, c[0x0][0x37c] ;  /* 0x0000df00ff017b82 */ /* 0x000fe20000000800 */
[----:B------:R-:W-:Y:S05]  /*0010*/  EXIT ;  /* 0x000000000000794d */ /* 0x000fea0003800000 */
.L_x_0:
[----:B------:R-:W-:-:S00]  /*0020*/  BRA `(.L_x_0) ;  /* 0xfffffffc00fc7947 */ /* 0x000fc0000383ffff */
[----:B------:R-:W-:-:S00]  /*0030*/  NOP ;  /* 0x0000000000007918 */ /* 0x000fc00000000000 */
        /* <DEDUP_REMOVED lines=12> */
.L_x_9:


//--------------------- .text._ZN7cutlass13device_kernelIN5flash11enable_sm90INS1_16FlashAttnFwdSm90INS1_25CollectiveMainloopFwdSm90ILi2EN4cute5tupleIJNS5_1CILi1EEES8_S8_EEENS6_IJNS7_ILi128EEENS7_ILi112EEENS7_ILi192EEEEEELi192ENS_6half_tEfNS_4arch4Sm90ELb0ELb0ELb1ELb1ELb0ELb0ELb0ELb1ELb1ELb1ELb1ELb0EEENS1_21CollectiveEpilogueFwdINS6_IJSA_SC_SB_EEES9_SE_SG_Li256ELb1ELb1ELb1ELb0EEENS1_36VarlenDynamicPersistentTileSchedulerILi128ELi112ELi256ELi128ELb1ELb1ELb1ELb0ELb1ELb1EEEEEEEEEvNT_6ParamsE --------------------------
	.section	.text._ZN7cutlass13device_kernelIN5flash11enable_sm90INS1_16FlashAttnFwdSm90INS1_25CollectiveMainloopFwdSm90ILi2EN4cute5tupleIJNS5_1CILi1EEES8_S8_EEENS6_IJNS7_ILi128EEENS7_ILi112EEENS7_ILi192EEEEEELi192ENS_6half_tEfNS_4arch4Sm90ELb0ELb0ELb1ELb1ELb0ELb0ELb0ELb1ELb1ELb1ELb1ELb0EEENS1_21CollectiveEpilogueFwdINS6_IJSA_SC_SB_EEES9_SE_SG_Li256ELb1ELb1ELb1ELb0EEENS1_36VarlenDynamicPersistentTileSchedulerILi128ELi112ELi256ELi128ELb1ELb1ELb1ELb0ELb1ELb1EEEEEEEEEvNT_6ParamsE,"ax",@progbits
	.align	128
.text._ZN7cutlass13device_kernelIN5flash11enable_sm90INS1_16FlashAttnFwdSm90INS1_25CollectiveMainloopFwdSm90ILi2EN4cute5tupleIJNS5_1CILi1EEES8_S8_EEENS6_IJNS7_ILi128EEENS7_ILi112EEENS7_ILi192EEEEEELi192ENS_6half_tEfNS_4arch4Sm90ELb0ELb0ELb1ELb1ELb0ELb0ELb0ELb1ELb1ELb1ELb1ELb0EEENS1_21CollectiveEpilogueFwdINS6_IJSA_SC_SB_EEES9_SE_SG_Li256ELb1ELb1ELb1ELb0EEENS1_36VarlenDynamicPersistentTileSchedulerILi128ELi112ELi256ELi128ELb1ELb1ELb1ELb0ELb1ELb1EEEEEEEEEvNT_6ParamsE:
        .type           _ZN7cutlass13device_kernelIN5flash11enable_sm90INS1_16FlashAttnFwdSm90INS1_25CollectiveMainloopFwdSm90ILi2EN4cute5tupleIJNS5_1CILi1EEES8_S8_EEENS6_IJNS7_ILi128EEENS7_ILi112EEENS7_ILi192EEEEEELi192ENS_6half_tEfNS_4arch4Sm90ELb0ELb0ELb1ELb1ELb0ELb0ELb0ELb1ELb1ELb1ELb1ELb0EEENS1_21CollectiveEpilogueFwdINS6_IJSA_SC_SB_EEES9_SE_SG_Li256ELb1ELb1ELb1ELb0EEENS1_36VarlenDynamicPersistentTileSchedulerILi128ELi112ELi256ELi128ELb1ELb1ELb1ELb0ELb1ELb1EEEEEEEEEvNT_6ParamsE,@function
        .size           _ZN7cutlass13device_kernelIN5flash11enable_sm90INS1_16FlashAttnFwdSm90INS1_25CollectiveMainloopFwdSm90ILi2EN4cute5tupleIJNS5_1CILi1EEES8_S8_EEENS6_IJNS7_ILi128EEENS7_ILi112EEENS7_ILi192EEEEEELi192ENS_6half_tEfNS_4arch4Sm90ELb0ELb0ELb1ELb1ELb0ELb0ELb0ELb1ELb1ELb1ELb1ELb0EEENS1_21CollectiveEpilogueFwdINS6_IJSA_SC_SB_EEES9_SE_SG_Li256ELb1ELb1ELb1ELb0EEENS1_36VarlenDynamicPersistentTileSchedulerILi128ELi112ELi256ELi128ELb1ELb1ELb1ELb0ELb1ELb1EEEEEEEEEvNT_6ParamsE,(.L_x_10 - _ZN7cutlass13device_kernelIN5flash11enable_sm90INS1_16FlashAttnFwdSm90INS1_25CollectiveMainloopFwdSm90ILi2EN4cute5tupleIJNS5_1CILi1EEES8_S8_EEENS6_IJNS7_ILi128EEENS7_ILi112EEENS7_ILi192EEEEEELi192ENS_6half_tEfNS_4arch4Sm90ELb0ELb0ELb1ELb1ELb0ELb0ELb0ELb1ELb1ELb1ELb1ELb0EEENS1_21CollectiveEpilogueFwdINS6_IJSA_SC_SB_EEES9_SE_SG_Li256ELb1ELb1ELb1ELb0EEENS1_36VarlenDynamicPersistentTileSchedulerILi128ELi112ELi256ELi128ELb1ELb1ELb1ELb0ELb1ELb1EEEEEEEEEvNT_6ParamsE)
        .other          _ZN7cutlass13device_kernelIN5flash11enable_sm90INS1_16FlashAttnFwdSm90INS1_25CollectiveMainloopFwdSm90ILi2EN4cute5tupleIJNS5_1CILi1EEES8_S8_EEENS6_IJNS7_ILi128EEENS7_ILi112EEENS7_ILi192EEEEEELi192ENS_6half_tEfNS_4arch4Sm90ELb0ELb0ELb1ELb1ELb0ELb0ELb0ELb1ELb1ELb1ELb1ELb0EEENS1_21CollectiveEpilogueFwdINS6_IJSA_SC_SB_EEES9_SE_SG_Li256ELb1ELb1ELb1ELb0EEENS1_36VarlenDynamicPersistentTileSchedulerILi128ELi112ELi256ELi128ELb1ELb1ELb1ELb0ELb1ELb1EEEEEEEEEvNT_6ParamsE,@"STO_CUDA_ENTRY STV_DEFAULT"
_ZN7cutlass13device_kernelIN5flash11enable_sm90INS1_16FlashAttnFwdSm90INS1_25CollectiveMainloopFwdSm90ILi2EN4cute5tupleIJNS5_1CILi1EEES8_S8_EEENS6_IJNS7_ILi128EEENS7_ILi112EEENS7_ILi192EEEEEELi192ENS_6half_tEfNS_4arch4Sm90ELb0ELb0ELb1ELb1ELb0ELb0ELb0ELb1ELb1ELb1ELb1ELb0EEENS1_21CollectiveEpilogueFwdINS6_IJSA_SC_SB_EEES9_SE_SG_Li256ELb1ELb1ELb1ELb0EEENS1_36VarlenDynamicPersistentTileSchedulerILi128ELi112ELi256ELi128ELb1ELb1ELb1ELb0ELb1ELb1EEEEEEEEEvNT_6ParamsE:
[----:B------:R-:W-:Y:S01]  /*0000*/  LDC R1, c[0x0][0x37c] ;  /* 0x0000df00ff017b82 */ /* 0x000fe20000000800 */
[----:B------:R-:W-:Y:S05]  /*0010*/  EXIT ;  /* 0x000000000000794d */ /* 0x000fea0003800000 */
.L_x_1:
        /* <DEDUP_REMOVED lines=14> */
.L_x_10:


//--------------------- .text._ZN7cutlass13device_kernelIN5flash11enable_sm90INS1_16FlashAttnFwdSm90INS1_25CollectiveMainloopFwdSm90ILi2EN4cute5tupleIJNS5_1CILi1EEES8_S8_EEENS6_IJNS7_ILi128EEENS7_ILi112EEENS7_ILi192EEEEEELi192ENS_6half_tEfNS_4arch4Sm90ELb0ELb0ELb1ELb1ELb0ELb1ELb0ELb1ELb1ELb1ELb1ELb0EEENS1_21CollectiveEpilogueFwdINS6_IJSA_SC_SB_EEES9_SE_SG_Li256ELb1ELb1ELb1ELb0EEENS1_36VarlenDynamicPersistentTileSchedulerILi128ELi112ELi256ELi128ELb1ELb1ELb1ELb0ELb1ELb1EEEEEEEEEvNT_6ParamsE --------------------------
	.section	.text._ZN7cutlass13device_kernelIN5flash11enable_sm90INS1_16FlashAttnFwdSm90INS1_25CollectiveMainloopFwdSm90ILi2EN4cute5tupleIJNS5_1CILi1EEES8_S8_EEENS6_IJNS7_ILi128EEENS7_ILi112EEENS7_ILi192EEEEEELi192ENS_6half_tEfNS_4arch4Sm90ELb0ELb0ELb1ELb1ELb0ELb1ELb0ELb1ELb1ELb1ELb1ELb0EEENS1_21CollectiveEpilogueFwdINS6_IJSA_SC_SB_EEES9_SE_SG_Li256ELb1ELb1ELb1ELb0EEENS1_36VarlenDynamicPersistentTileSchedulerILi128ELi112ELi256ELi128ELb1ELb1ELb1ELb0ELb1ELb1EEEEEEEEEvNT_6ParamsE,"ax",@progbits
	.align	128
.text._ZN7cutlass13device_kernelIN5flash11enable_sm90INS1_16FlashAttnFwdSm90INS1_25CollectiveMainloopFwdSm90ILi2EN4cute5tupleIJNS5_1CILi1EEES8_S8_EEENS6_IJNS7_ILi128EEENS7_ILi112EEENS7_ILi192EEEEEELi192ENS_6half_tEfNS_4arch4Sm90ELb0ELb0ELb1ELb1ELb0ELb1ELb0ELb1ELb1ELb1ELb1ELb0EEENS1_21CollectiveEpilogueFwdINS6_IJSA_SC_SB_EEES9_SE_SG_Li256ELb1ELb1ELb1ELb0EEENS1_36VarlenDynamicPersistentTileSchedulerILi128ELi112ELi256ELi128ELb1ELb1ELb1ELb0ELb1ELb1EEEEEEEEEvNT_6ParamsE:
        .type           _ZN7cutlass13device_kernelIN5flash11enable_sm90INS1_16FlashAttnFwdSm90INS1_25CollectiveMainloopFwdSm90ILi2EN4cute5tupleIJNS5_1CILi1EEES8_S8_EEENS6_IJNS7_ILi128EEENS7_ILi112EEENS7_ILi192EEEEEELi192ENS_6half_tEfNS_4arch4Sm90ELb0ELb0ELb1ELb1ELb0ELb1ELb0ELb1ELb1ELb1ELb1ELb0EEENS1_21CollectiveEpilogueFwdINS6_IJSA_SC_SB_EEES9_SE_SG_Li256ELb1ELb1ELb1ELb0EEENS1_36VarlenDynamicPersistentTileSchedulerILi128ELi112ELi256ELi128ELb1ELb1ELb1ELb0ELb1ELb1EEEEEEEEEvNT_6ParamsE,@function
        .size           _ZN7cutlass13device_kernelIN5flash11enable_sm90INS1_16FlashAttnFwdSm90INS1_25CollectiveMainloopFwdSm90ILi2EN4cute5tupleIJNS5_1CILi1EEES8_S8_EEENS6_IJNS7_ILi128EEENS7_ILi112EEENS7_ILi192EEEEEELi192ENS_6half_tEfNS_4arch4Sm90ELb0ELb0ELb1ELb1ELb0ELb1ELb0ELb1ELb1ELb1ELb1ELb0EEENS1_21CollectiveEpilogueFwdINS6_IJSA_SC_SB_EEES9_SE_SG_Li256ELb1ELb1ELb1ELb0EEENS1_36VarlenDynamicPersistentTileSchedulerILi128ELi112ELi256ELi128ELb1ELb1ELb1ELb0ELb1ELb1EEEEEEEEEvNT_6ParamsE,(.L_x_11 - _ZN7cutlass13device_kernelIN5flash11enable_sm90INS1_16FlashAttnFwdSm90INS1_25CollectiveMainloopFwdSm90ILi2EN4cute5tupleIJNS5_1CILi1EEES8_S8_EEENS6_IJNS7_ILi128EEENS7_ILi112EEENS7_ILi192EEEEEELi192ENS_6half_tEfNS_4arch4Sm90ELb0ELb0ELb1ELb1ELb0ELb1ELb0ELb1ELb1ELb1ELb1ELb0EEENS1_21CollectiveEpilogueFwdINS6_IJSA_SC_SB_EEES9_SE_SG_Li256ELb1ELb1ELb1ELb0EEENS1_36VarlenDynamicPersistentTileSchedulerILi128ELi112ELi256ELi128ELb1ELb1ELb1ELb0ELb1ELb1EEEEEEEEEvNT_6ParamsE)
        .other          _ZN7cutlass13device_kernelIN5flash11enable_sm90INS1_16FlashAttnFwdSm90INS1_25CollectiveMainloopFwdSm90ILi2EN4cute5tupleIJNS5_1CILi1EEES8_S8_EEENS6_IJNS7_ILi128EEENS7_ILi112EEENS7_ILi192EEEEEELi192ENS_6half_tEfNS_4arch4Sm90ELb0ELb0ELb1ELb1ELb0ELb1ELb0ELb1ELb1ELb1ELb1ELb0EEENS1_21CollectiveEpilogueFwdINS6_IJSA_SC_SB_EEES9_SE_SG_Li256ELb1ELb1ELb1ELb0EEENS1_36VarlenDynamicPersistentTileSchedulerILi128ELi112ELi256ELi128ELb1ELb1ELb1ELb0ELb1ELb1EEEEEEEEEvNT_6ParamsE,@"STO_CUDA_ENTRY STV_DEFAULT"
_ZN7cutlass13device_kernelIN5flash11enable_sm90INS1_16FlashAttnFwdSm90INS1_25CollectiveMainloopFwdSm90ILi2EN4cute5tupleIJNS5_1CILi1EEES8_S8_EEENS6_IJNS7_ILi128EEENS7_ILi112EEENS7_ILi192EEEEEELi192ENS_6half_tEfNS_4arch4Sm90ELb0ELb0ELb1ELb1ELb0ELb1ELb0ELb1ELb1ELb1ELb1ELb0EEENS1_21CollectiveEpilogueFwdINS6_IJSA_SC_SB_EEES9_SE_SG_Li256ELb1ELb1ELb1ELb0EEENS1_36VarlenDynamicPersistentTileSchedulerILi128ELi112ELi256ELi128ELb1ELb1ELb1ELb0ELb1ELb1EEEEEEEEEvNT_6ParamsE:
[----:B------:R-:W-:Y:S01]  /*0000*/  LDC R1, c[0x0][0x37c] ;  /* 0x0000df00ff017b82 */ /* 0x000fe20000000800 */
[----:B------:R-:W-:Y:S05]  /*0010*/  EXIT ;  /* 0x000000000000794d */ /* 0x000fea0003800000 */
.L_x_2:
        /* <DEDUP_REMOVED lines=14> */
.L_x_11:


//--------------------- .text._ZN7cutlass13device_kernelIN5flash11enable_sm90INS1_16FlashAttnFwdSm90INS1_25CollectiveMainloopFwdSm90ILi2EN4cute5tupleIJNS5_1CILi1EEES8_S8_EEENS6_IJNS7_ILi128EEENS7_ILi96EEENS7_ILi192EEEEEELi192ENS_6half_tEfNS_4arch4Sm90ELb0ELb1ELb1ELb0ELb0ELb0ELb0ELb1ELb1ELb1ELb1ELb0EEENS1_21CollectiveEpilogueFwdINS6_IJSA_SC_SB_EEES9_SE_SG_Li256ELb0ELb1ELb1ELb0EEENS1_19SingleTileSchedulerILb0ELb1ELb1ELi128EEEEEEEEEvNT_6ParamsE --------------------------
	.section	.text._ZN7cutlass13device_kernelIN5flash11enable_sm90INS1_16FlashAttnFwdSm90INS1_25CollectiveMainloopFwdSm90ILi2EN4cute5tupleIJNS5_1CILi1EEES8_S8_EEENS6_IJNS7_ILi128EEENS7_ILi96EEENS7_ILi192EEEEEELi192ENS_6half_tEfNS_4arch4Sm90ELb0ELb1ELb1ELb0ELb0ELb0ELb0ELb1ELb1ELb1ELb1ELb0EEENS1_21CollectiveEpilogueFwdINS6_IJSA_SC_SB_EEES9_SE_SG_Li256ELb0ELb1ELb1ELb0EEENS1_19SingleTileSchedulerILb0ELb1ELb1ELi128EEEEEEEEEvNT_6ParamsE,"ax",@progbits
	.align	128
.text._ZN7cutlass13device_kernelIN5flash11enable_sm90INS1_16FlashAttnFwdSm90INS1_25CollectiveMainloopFwdSm90ILi2EN4cute5tupleIJNS5_1CILi1EEES8_S8_EEENS6_IJNS7_ILi128EEENS7_ILi96EEENS7_ILi192EEEEEELi192ENS_6half_tEfNS_4arch4Sm90ELb0ELb1ELb1ELb0ELb0ELb0ELb0ELb1ELb1ELb1ELb1ELb0EEENS1_21CollectiveEpilogueFwdINS6_IJSA_SC_SB_EEES9_SE_SG_Li256ELb0ELb1ELb1ELb0EEENS1_19SingleTileSchedulerILb0ELb1ELb1ELi128EEEEEEEEEvNT_6ParamsE:
        .type           _ZN7cutlass13device_kernelIN5flash11enable_sm90INS1_16FlashAttnFwdSm90INS1_25CollectiveMainloopFwdSm90ILi2EN4cute5tupleIJNS5_1CILi1EEES8_S8_EEENS6_IJNS7_ILi128EEENS7_ILi96EEENS7_ILi192EEEEEELi192ENS_6half_tEfNS_4arch4Sm90ELb0ELb1ELb1ELb0ELb0ELb0ELb0ELb1ELb1ELb1ELb1ELb0EEENS1_21CollectiveEpilogueFwdINS6_IJSA_SC_SB_EEES9_SE_SG_Li256ELb0ELb1ELb1ELb0EEENS1_19SingleTileSchedulerILb0ELb1ELb1ELi128EEEEEEEEEvNT_6ParamsE,@function
        .size           _ZN7cutlass13device_kernelIN5flash11enable_sm90INS1_16FlashAttnFwdSm90INS1_25CollectiveMainloopFwdSm90ILi2EN4cute5tupleIJNS5_1CILi1EEES8_S8_EEENS6_IJNS7_ILi128EEENS7_ILi96EEENS7_ILi192EEEEEELi192ENS_6half_tEfNS_4arch4Sm90ELb0ELb1ELb1ELb0ELb0ELb0ELb0ELb1ELb1ELb1ELb1ELb0EEENS1_21CollectiveEpilogueFwdINS6_IJSA_SC_SB_EEES9_SE_SG_Li256ELb0ELb1ELb1ELb0EEENS1_19SingleTileSchedulerILb0ELb1ELb1ELi128EEEEEEEEEvNT_6ParamsE,(.L_x_12 - _ZN7cutlass13device_kernelIN5flash11enable_sm90INS1_16FlashAttnFwdSm90INS1_25CollectiveMainloopFwdSm90ILi2EN4cute5tupleIJNS5_1CILi1EEES8_S8_EEENS6_IJNS7_ILi128EEENS7_ILi96EEENS7_ILi192EEEEEELi192ENS_6half_tEfNS_4arch4Sm90ELb0ELb1ELb1ELb0ELb0ELb0ELb0ELb1ELb1ELb1ELb1ELb0EEENS1_21CollectiveEpilogueFwdINS6_IJSA_SC_SB_EEES9_SE_SG_Li256ELb0ELb1ELb1ELb0EEENS1_19SingleTileSchedulerILb0ELb1ELb1ELi128EEEEEEEEEvNT_6ParamsE)
        .other          _ZN7cutlass13device_kernelIN5flash11enable_sm90INS1_16FlashAttnFwdSm90INS1_25CollectiveMainloopFwdSm90ILi2EN4cute5tupleIJNS5_1CILi1EEES8_S8_EEENS6_IJNS7_ILi128EEENS7_ILi96EEENS7_ILi192EEEEEELi192ENS_6half_tEfNS_4arch4Sm90ELb0ELb1ELb1ELb0ELb0ELb0ELb0ELb1ELb1ELb1ELb1ELb0EEENS1_21CollectiveEpilogueFwdINS6_IJSA_SC_SB_EEES9_SE_SG_Li256ELb0ELb1ELb1ELb0EEENS1_19SingleTileSchedulerILb0ELb1ELb1ELi128EEEEEEEEEvNT_6ParamsE,@"STO_CUDA_ENTRY STV_DEFAULT"
_ZN7cutlass13device_kernelIN5flash11enable_sm90INS1_16FlashAttnFwdSm90INS1_25CollectiveMainloopFwdSm90ILi2EN4cute5tupleIJNS5_1CILi1EEES8_S8_EEENS6_IJNS7_ILi128EEENS7_ILi96EEENS7_ILi192EEEEEELi192ENS_6half_tEfNS_4arch4Sm90ELb0ELb1ELb1ELb0ELb0ELb0ELb0ELb1ELb1ELb1ELb1ELb0EEENS1_21CollectiveEpilogueFwdINS6_IJSA_SC_SB_EEES9_SE_SG_Li256ELb0ELb1ELb1ELb0EEENS1_19SingleTileSchedulerILb0ELb1ELb1ELi128EEEEEEEEEvNT_6ParamsE:
[----:B------:R-:W-:Y:S01]  /*0000*/  LDC R1, c[0x0][0x37c] ;  /* 0x0000df00ff017b82 */ /* 0x000fe20000000800 */
[----:B------:R-:W-:Y:S05]  /*0010*/  EXIT ;  /* 0x000000000000794d */ /* 0x000fea0003800000 */
.L_x_3:
        /* <DEDUP_REMOVED lines=14> */
.L_x_12:


//--------------------- .text._ZN7cutlass13device_kernelIN5flash11enable_sm90INS1_16FlashAttnFwdSm90INS1_25CollectiveMainloopFwdSm90ILi2EN4cute5tupleIJNS5_1CILi1EEES8_S8_EEENS6_IJNS7_ILi128EEENS7_ILi96EEENS7_ILi192EEEEEELi192ENS_6half_tEfNS_4arch4Sm90ELb0ELb1ELb1ELb1ELb0ELb0ELb0ELb1ELb1ELb1ELb1ELb0EEENS1_21CollectiveEpilogueFwdINS6_IJSA_SC_SB_EEES9_SE_SG_Li256ELb1ELb1ELb1ELb0EEENS1_36VarlenDynamicPersistentTileSchedulerILi128ELi96ELi256ELi128ELb1ELb1ELb1ELb1ELb0ELb1EEEEEEEEEvNT_6ParamsE --------------------------
	.section	.text._ZN7cutlass13device_kernelIN5flash11enable_sm90INS1_16FlashAttnFwdSm90INS1_25CollectiveMainloopFwdSm90ILi2EN4cute5tupleIJNS5_1CILi1EEES8_S8_EEENS6_IJNS7_ILi128EEENS7_ILi96EEENS7_ILi192EEEEEELi192ENS_6half_tEfNS_4arch4Sm90ELb0ELb1ELb1ELb1ELb0ELb0ELb0ELb1ELb1ELb1ELb1ELb0EEENS1_21CollectiveEpilogueFwdINS6_IJSA_SC_SB_EEES9_SE_SG_Li256ELb1ELb1ELb1ELb0EEENS1_36VarlenDynamicPersistentTileSchedulerILi128ELi96ELi256ELi128ELb1ELb1ELb1ELb1ELb0ELb1EEEEEEEEEvNT_6ParamsE,"ax",@progbits
	.align	128
.text._ZN7cutlass13device_kernelIN5flash11enable_sm90INS1_16FlashAttnFwdSm90INS1_25CollectiveMainloopFwdSm90ILi2EN4cute5tupleIJNS5_1CILi1EEES8_S8_EEENS6_IJNS7_ILi128EEENS7_ILi96EEENS7_ILi192EEEEEELi192ENS_6half_tEfNS_4arch4Sm90ELb0ELb1ELb1ELb1ELb0ELb0ELb0ELb1ELb1ELb1ELb1ELb0EEENS1_21CollectiveEpilogueFwdINS6_IJSA_SC_SB_EEES9_SE_SG_Li256ELb1ELb1ELb1ELb0EEENS1_36VarlenDynamicPersistentTileSchedulerILi128ELi96ELi256ELi128ELb1ELb1ELb1ELb1ELb0ELb1EEEEEEEEEvNT_6ParamsE:
        .type           _ZN7cutlass13device_kernelIN5flash11enable_sm90INS1_16FlashAttnFwdSm90INS1_25CollectiveMainloopFwdSm90ILi2EN4cute5tupleIJNS5_1CILi1EEES8_S8_EEENS6_IJNS7_ILi128EEENS7_ILi96EEENS7_ILi192EEEEEELi192ENS_6half_tEfNS_4arch4Sm90ELb0ELb1ELb1ELb1ELb0ELb0ELb0ELb1ELb1ELb1ELb1ELb0EEENS1_21CollectiveEpilogueFwdINS6_IJSA_SC_SB_EEES9_SE_SG_Li256ELb1ELb1ELb1ELb0EEENS1_36VarlenDynamicPersistentTileSchedulerILi128ELi96ELi256ELi128ELb1ELb1ELb1ELb1ELb0ELb1EEEEEEEEEvNT_6ParamsE,@function
        .size           _ZN7cutlass13device_kernelIN5flash11enable_sm90INS1_16FlashAttnFwdSm90INS1_25CollectiveMainloopFwdSm90ILi2EN4cute5tupleIJNS5_1CILi1EEES8_S8_EEENS6_IJNS7_ILi128EEENS7_ILi96EEENS7_ILi192EEEEEELi192ENS_6half_tEfNS_4arch4Sm90ELb0ELb1ELb1ELb1ELb0ELb0ELb0ELb1ELb1ELb1ELb1ELb0EEENS1_21CollectiveEpilogueFwdINS6_IJSA_SC_SB_EEES9_SE_SG_Li256ELb1ELb1ELb1ELb0EEENS1_36VarlenDynamicPersistentTileSchedulerILi128ELi96ELi256ELi128ELb1ELb1ELb1ELb1ELb0ELb1EEEEEEEEEvNT_6ParamsE,(.L_x_13 - _ZN7cutlass13device_kernelIN5flash11enable_sm90INS1_16FlashAttnFwdSm90INS1_25CollectiveMainloopFwdSm90ILi2EN4cute5tupleIJNS5_1CILi1EEES8_S8_EEENS6_IJNS7_ILi128EEENS7_ILi96EEENS7_ILi192EEEEEELi192ENS_6half_tEfNS_4arch4Sm90ELb0ELb1ELb1ELb1ELb0ELb0ELb0ELb1ELb1ELb1ELb1ELb0EEENS1_21CollectiveEpilogueFwdINS6_IJSA_SC_SB_EEES9_SE_SG_Li256ELb1ELb1ELb1ELb0EEENS1_36VarlenDynamicPersistentTileSchedulerILi128ELi96ELi256ELi128ELb1ELb1ELb1ELb1ELb0ELb1EEEEEEEEEvNT_6ParamsE)
        .other          _ZN7cutlass13device_kernelIN5flash11enable_sm90INS1_16FlashAttnFwdSm90INS1_25CollectiveMainloopFwdSm90ILi2EN4cute5tupleIJNS5_1CILi1EEES8_S8_EEENS6_IJNS7_ILi128EEENS7_ILi96EEENS7_ILi192EEEEEELi192ENS_6half_tEfNS_4arch4Sm90ELb0ELb1ELb1ELb1ELb0ELb0ELb0ELb1ELb1ELb1ELb1ELb0EEENS1_21CollectiveEpilogueFwdINS6_IJSA_SC_SB_EEES9_SE_SG_Li256ELb1ELb1ELb1ELb0EEENS1_36VarlenDynamicPersistentTileSchedulerILi128ELi96ELi256ELi128ELb1ELb1ELb1ELb1ELb0ELb1EEEEEEEEEvNT_6ParamsE,@"STO_CUDA_ENTRY STV_DEFAULT"
_ZN7cutlass13device_kernelIN5flash11enable_sm90INS1_16FlashAttnFwdSm90INS1_25CollectiveMainloopFwdSm90ILi2EN4cute5tupleIJNS5_1CILi1EEES8_S8_EEENS6_IJNS7_ILi128EEENS7_ILi96EEENS7_ILi192EEEEEELi192ENS_6half_tEfNS_4arch4Sm90ELb0ELb1ELb1ELb1ELb0ELb0ELb0ELb1ELb1ELb1ELb1ELb0EEENS1_21CollectiveEpilogueFwdINS6_IJSA_SC_SB_EEES9_SE_SG_Li256ELb1ELb1ELb1ELb0EEENS1_36VarlenDynamicPersistentTileSchedulerILi128ELi96ELi256ELi128ELb1ELb1ELb1ELb1ELb0ELb1EEEEEEEEEvNT_6ParamsE:
[----:B------:R-:W-:Y:S01]  /*0000*/  LDC R1, c[0x0][0x37c] ;  /* 0x0000df00ff017b82 */ /* 0x000fe20000000800 */
[----:B------:R-:W-:Y:S05]  /*0010*/  EXIT ;  /* 0x000000000000794d */ /* 0x000fea0003800000 */
.L_x_4:
        /* <DEDUP_REMOVED lines=14> */
.L_x_13:


//--------------------- .text._ZN7cutlass13device_kernelIN5flash11enable_sm90INS1_16FlashAttnFwdSm90INS1_25CollectiveMainloopFwdSm90ILi2EN4cute5tupleIJNS5_1CILi1EEES8_S8_EEENS6_IJNS7_ILi128EEENS7_ILi96EEENS7_ILi192EEEEEELi192ENS_6half_tEfNS_4arch4Sm90ELb0ELb1ELb1ELb1ELb0ELb1ELb0ELb1ELb1ELb1ELb1ELb0EEENS1_21CollectiveEpilogueFwdINS6_IJSA_SC_SB_EEES9_SE_SG_Li256ELb1ELb1ELb1ELb0EEENS1_36VarlenDynamicPersistentTileSchedulerILi128ELi96ELi256ELi128ELb1ELb1ELb1ELb1ELb0ELb1EEEEEEEEEvNT_6ParamsE --------------------------
	.section	.text._ZN7cutlass13device_kernelIN5flash11enable_sm90INS1_16FlashAttnFwdSm90INS1_25CollectiveMainloopFwdSm90ILi2EN4cute5tupleIJNS5_1CILi1EEES8_S8_EEENS6_IJNS7_ILi128EEENS7_ILi96EEENS7_ILi192EEEEEELi192ENS_6half_tEfNS_4arch4Sm90ELb0ELb1ELb1ELb1ELb0ELb1ELb0ELb1ELb1ELb1ELb1ELb0EEENS1_21CollectiveEpilogueFwdINS6_IJSA_SC_SB_EEES9_SE_SG_Li256ELb1ELb1ELb1ELb0EEENS1_36VarlenDynamicPersistentTileSchedulerILi128ELi96ELi256ELi128ELb1ELb1ELb1ELb1ELb0ELb1EEEEEEEEEvNT_6ParamsE,"ax",@progbits
	.align	128
.text._ZN7cutlass13device_kernelIN5flash11enable_sm90INS1_16FlashAttnFwdSm90INS1_25CollectiveMainloopFwdSm90ILi2EN4cute5tupleIJNS5_1CILi1EEES8_S8_EEENS6_IJNS7_ILi128EEENS7_ILi96EEENS7_ILi192EEEEEELi192ENS_6half_tEfNS_4arch4Sm90ELb0ELb1ELb1ELb1ELb0ELb1ELb0ELb1ELb1ELb1ELb1ELb0EEENS1_21CollectiveEpilogueFwdINS6_IJSA_SC_SB_EEES9_SE_SG_Li256ELb1ELb1ELb1ELb0EEENS1_36VarlenDynamicPersistentTileSchedulerILi128ELi96ELi256ELi128ELb1ELb1ELb1ELb1ELb0ELb1EEEEEEEEEvNT_6ParamsE:
        .type           _ZN7cutlass13device_kernelIN5flash11enable_sm90INS1_16FlashAttnFwdSm90INS1_25CollectiveMainloopFwdSm90ILi2EN4cute5tupleIJNS5_1CILi1EEES8_S8_EEENS6_IJNS7_ILi128EEENS7_ILi96EEENS7_ILi192EEEEEELi192ENS_6half_tEfNS_4arch4Sm90ELb0ELb1ELb1ELb1ELb0ELb1ELb0ELb1ELb1ELb1ELb1ELb0EEENS1_21CollectiveEpilogueFwdINS6_IJSA_SC_SB_EEES9_SE_SG_Li256ELb1ELb1ELb1ELb0EEENS1_36VarlenDynamicPersistentTileSchedulerILi128ELi96ELi256ELi128ELb1ELb1ELb1ELb1ELb0ELb1EEEEEEEEEvNT_6ParamsE,@function
        .size           _ZN7cutlass13device_kernelIN5flash11enable_sm90INS1_16FlashAttnFwdSm90INS1_25CollectiveMainloopFwdSm90ILi2EN4cute5tupleIJNS5_1CILi1EEES8_S8_EEENS6_IJNS7_ILi128EEENS7_ILi96EEENS7_ILi192EEEEEELi192ENS_6half_tEfNS_4arch4Sm90ELb0ELb1ELb1ELb1ELb0ELb1ELb0ELb1ELb1ELb1ELb1ELb0EEENS1_21CollectiveEpilogueFwdINS6_IJSA_SC_SB_EEES9_SE_SG_Li256ELb1ELb1ELb1ELb0EEENS1_36VarlenDynamicPersistentTileSchedulerILi128ELi96ELi256ELi128ELb1ELb1ELb1ELb1ELb0ELb1EEEEEEEEEvNT_6ParamsE,(.L_x_14 - _ZN7cutlass13device_kernelIN5flash11enable_sm90INS1_16FlashAttnFwdSm90INS1_25CollectiveMainloopFwdSm90ILi2EN4cute5tupleIJNS5_1CILi1EEES8_S8_EEENS6_IJNS7_ILi128EEENS7_ILi96EEENS7_ILi192EEEEEELi192ENS_6half_tEfNS_4arch4Sm90ELb0ELb1ELb1ELb1ELb0ELb1ELb0ELb1ELb1ELb1ELb1ELb0EEENS1_21CollectiveEpilogueFwdINS6_IJSA_SC_SB_EEES9_SE_SG_Li256ELb1ELb1ELb1ELb0EEENS1_36VarlenDynamicPersistentTileSchedulerILi128ELi96ELi256ELi128ELb1ELb1ELb1ELb1ELb0ELb1EEEEEEEEEvNT_6ParamsE)
        .other          _ZN7cutlass13device_kernelIN5flash11enable_sm90INS1_16FlashAttnFwdSm90INS1_25CollectiveMainloopFwdSm90ILi2EN4cute5tupleIJNS5_1CILi1EEES8_S8_EEENS6_IJNS7_ILi128EEENS7_ILi96EEENS7_ILi192EEEEEELi192ENS_6half_tEfNS_4arch4Sm90ELb0ELb1ELb1ELb1ELb0ELb1ELb0ELb1ELb1ELb1ELb1ELb0EEENS1_21CollectiveEpilogueFwdINS6_IJSA_SC_SB_EEES9_SE_SG_Li256ELb1ELb1ELb1ELb0EEENS1_36VarlenDynamicPersistentTileSchedulerILi128ELi96ELi256ELi128ELb1ELb1ELb1ELb1ELb0ELb1EEEEEEEEEvNT_6ParamsE,@"STO_CUDA_ENTRY STV_DEFAULT"
_ZN7cutlass13device_kernelIN5flash11enable_sm90INS1_16FlashAttnFwdSm90INS1_25CollectiveMainloopFwdSm90ILi2EN4cute5tupleIJNS5_1CILi1EEES8_S8_EEENS6_IJNS7_ILi128EEENS7_ILi96EEENS7_ILi192EEEEEELi192ENS_6half_tEfNS_4arch4Sm90ELb0ELb1ELb1ELb1ELb0ELb1ELb0ELb1ELb1ELb1ELb1ELb0EEENS1_21CollectiveEpilogueFwdINS6_IJSA_SC_SB_EEES9_SE_SG_Li256ELb1ELb1ELb1ELb0EEENS1_36VarlenDynamicPersistentTileSchedulerILi128ELi96ELi256ELi128ELb1ELb1ELb1ELb1ELb0ELb1EEEEEEEEEvNT_6ParamsE:
[----:B------:R-:W-:Y:S01]  /*0000*/  LDC R1, c[0x0][0x37c] ;  /* 0x0000df00ff017b82 */ /* 0x000fe20000000800 */
[----:B------:R-:W-:Y:S05]  /*0010*/  EXIT ;  /* 0x000000000000794d */ /* 0x000fea0003800000 */
.L_x_5:
        /* <DEDUP_REMOVED lines=14> */
.L_x_14:


//--------------------- .text._ZN7cutlass13device_kernelIN5flash11enable_sm90INS1_16FlashAttnFwdSm90INS1_25CollectiveMainloopFwdSm90ILi2EN4cute5tupleIJNS5_1CILi1EEES8_S8_EEENS6_IJNS7_ILi128EEENS7_ILi112EEENS7_ILi192EEEEEELi192ENS_6half_tEfNS_4arch4Sm90ELb1ELb0ELb1ELb0ELb0ELb0ELb0ELb1ELb1ELb1ELb1ELb0EEENS1_21CollectiveEpilogueFwdINS6_IJSA_SC_SB_EEES9_SE_SG_Li256ELb0ELb1ELb1ELb0EEENS1_19SingleTileSchedulerILb0ELb1ELb1ELi128EEEEEEEEEvNT_6ParamsE --------------------------
	.section	.text._ZN7cutlass13device_kernelIN5flash11enable_sm90INS1_16FlashAttnFwdSm90INS1_25CollectiveMainloopFwdSm90ILi2EN4cute5tupleIJNS5_1CILi1EEES8_S8_EEENS6_IJNS7_ILi128EEENS7_ILi112EEENS7_ILi192EEEEEELi192ENS_6half_tEfNS_4arch4Sm90ELb1ELb0ELb1ELb0ELb0ELb0ELb0ELb1ELb1ELb1ELb1ELb0EEENS1_21CollectiveEpilogueFwdINS6_IJSA_SC_SB_EEES9_SE_SG_Li256ELb0ELb1ELb1ELb0EEENS1_19SingleTileSchedulerILb0ELb1ELb1ELi128EEEEEEEEEvNT_6ParamsE,"ax",@progbits
	.align	128
.text._ZN7cutlass13device_kernelIN5flash11enable_sm90INS1_16FlashAttnFwdSm90INS1_25CollectiveMainloopFwdSm90ILi2EN4cute5tupleIJNS5_1CILi1EEES8_S8_EEENS6_IJNS7_ILi128EEENS7_ILi112EEENS7_ILi192EEEEEELi192ENS_6half_tEfNS_4arch4Sm90ELb1ELb0ELb1ELb0ELb0ELb0ELb0ELb1ELb1ELb1ELb1ELb0EEENS1_21CollectiveEpilogueFwdINS6_IJSA_SC_SB_EEES9_SE_SG_Li256ELb0ELb1ELb1ELb0EEENS1_19SingleTileSchedulerILb0ELb1ELb1ELi128EEEEEEEEEvNT_6ParamsE:
        .type           _ZN7cutlass13device_kernelIN5flash11enable_sm90INS1_16FlashAttnFwdSm90INS1_25CollectiveMainloopFwdSm90ILi2EN4cute5tupleIJNS5_1CILi1EEES8_S8_EEENS6_IJNS7_ILi128EEENS7_ILi112EEENS7_ILi192EEEEEELi192ENS_6half_tEfNS_4arch4Sm90ELb1ELb0ELb1ELb0ELb0ELb0ELb0ELb1ELb1ELb1ELb1ELb0EEENS1_21CollectiveEpilogueFwdINS6_IJSA_SC_SB_EEES9_SE_SG_Li256ELb0ELb1ELb1ELb0EEENS1_19SingleTileSchedulerILb0ELb1ELb1ELi128EEEEEEEEEvNT_6ParamsE,@function
        .size           _ZN7cutlass13device_kernelIN5flash11enable_sm90INS1_16FlashAttnFwdSm90INS1_25CollectiveMainloopFwdSm90ILi2EN4cute5tupleIJNS5_1CILi1EEES8_S8_EEENS6_IJNS7_ILi128EEENS7_ILi112EEENS7_ILi192EEEEEELi192ENS_6half_tEfNS_4arch4Sm90ELb1ELb0ELb1ELb0ELb0ELb0ELb0ELb1ELb1ELb1ELb1ELb0EEENS1_21CollectiveEpilogueFwdINS6_IJSA_SC_SB_EEES9_SE_SG_Li256ELb0ELb1ELb1ELb0EEENS1_19SingleTileSchedulerILb0ELb1ELb1ELi128EEEEEEEEEvNT_6ParamsE,(.L_x_15 - _ZN7cutlass13device_kernelIN5flash11enable_sm90INS1_16FlashAttnFwdSm90INS1_25CollectiveMainloopFwdSm90ILi2EN4cute5tupleIJNS5_1CILi1EEES8_S8_EEENS6_IJNS7_ILi128EEENS7_ILi112EEENS7_ILi192EEEEEELi192ENS_6half_tEfNS_4arch4Sm90ELb1ELb0ELb1ELb0ELb0ELb0ELb0ELb1ELb1ELb1ELb1ELb0EEENS1_21CollectiveEpilogueFwdINS6_IJSA_SC_SB_EEES9_SE_SG_Li256ELb0ELb1ELb1ELb0EEENS1_19SingleTileSchedulerILb0ELb1ELb1ELi128EEEEEEEEEvNT_6ParamsE)
        .other          _ZN7cutlass13device_kernelIN5flash11enable_sm90INS1_16FlashAttnFwdSm90INS1_25CollectiveMainloopFwdSm90ILi2EN4cute5tupleIJNS5_1CILi1EEES8_S8_EEENS6_IJNS7_ILi128EEENS7_ILi112EEENS7_ILi192EEEEEELi192ENS_6half_tEfNS_4arch4Sm90ELb1ELb0ELb1ELb0ELb0ELb0ELb0ELb1ELb1ELb1ELb1ELb0EEENS1_21CollectiveEpilogueFwdINS6_IJSA_SC_SB_EEES9_SE_SG_Li256ELb0ELb1ELb1ELb0EEENS1_19SingleTileSchedulerILb0ELb1ELb1ELi128EEEEEEEEEvNT_6ParamsE,@"STO_CUDA_ENTRY STV_DEFAULT"
_ZN7cutlass13device_kernelIN5flash11enable_sm90INS1_16FlashAttnFwdSm90INS1_25CollectiveMainloopFwdSm90ILi2EN4cute5tupleIJNS5_1CILi1EEES8_S8_EEENS6_IJNS7_ILi128EEENS7_ILi112EEENS7_ILi192EEEEEELi192ENS_6half_tEfNS_4arch4Sm90ELb1ELb0ELb1ELb0ELb0ELb0ELb0ELb1ELb1ELb1ELb1ELb0EEENS1_21CollectiveEpilogueFwdINS6_IJSA_SC_SB_EEES9_SE_SG_Li256ELb0ELb1ELb1ELb0EEENS1_19SingleTileSchedulerILb0ELb1ELb1ELi128EEEEEEEEEvNT_6ParamsE:
[----:B------:R-:W-:Y:S01]  /*0000*/  LDC R1, c[0x0][0x37c] ;  /* 0x0000df00ff017b82 */ /* 0x000fe20000000800 */
[----:B------:R-:W-:Y:S05]  /*0010*/  EXIT ;  /* 0x000000000000794d */ /* 0x000fea0003800000 */
.L_x_6:
        /* <DEDUP_REMOVED lines=14> */
.L_x_15:


//--------------------- .text._ZN7cutlass13device_kernelIN5flash11enable_sm90INS1_16FlashAttnFwdSm90INS1_25CollectiveMainloopFwdSm90ILi2EN4cute5tupleIJNS5_1CILi1EEES8_S8_EEENS6_IJNS7_ILi128EEENS7_ILi112EEENS7_ILi192EEEEEELi192ENS_6half_tEfNS_4arch4Sm90ELb1ELb0ELb1ELb1ELb0ELb0ELb0ELb1ELb1ELb1ELb1ELb0EEENS1_21CollectiveEpilogueFwdINS6_IJSA_SC_SB_EEES9_SE_SG_Li256ELb1ELb1ELb1ELb0EEENS1_36VarlenDynamicPersistentTileSchedulerILi128ELi112ELi256ELi128ELb1ELb1ELb1ELb1ELb1ELb1EEEEEEEEEvNT_6ParamsE --------------------------
	.section	.text._ZN7cutlass13device_kernelIN5flash11enable_sm90INS1_16FlashAttnFwdSm90INS1_25CollectiveMainloopFwdSm90ILi2EN4cute5tupleIJNS5_1CILi1EEES8_S8_EEENS6_IJNS7_ILi128EEENS7_ILi112EEENS7_ILi192EEEEEELi192ENS_6half_tEfNS_4arch4Sm90ELb1ELb0ELb1ELb1ELb0ELb0ELb0ELb1ELb1ELb1ELb1ELb0EEENS1_21CollectiveEpilogueFwdINS6_IJSA_SC_SB_EEES9_SE_SG_Li256ELb1ELb1ELb1ELb0EEENS1_36VarlenDynamicPersistentTileSchedulerILi128ELi112ELi256ELi128ELb1ELb1ELb1ELb1ELb1ELb1EEEEEEEEEvNT_6ParamsE,"ax",@progbits
	.align	128
.text._ZN7cutlass13device_kernelIN5flash11enable_sm90INS1_16FlashAttnFwdSm90INS1_25CollectiveMainloopFwdSm90ILi2EN4cute5tupleIJNS5_1CILi1EEES8_S8_EEENS6_IJNS7_ILi128EEENS7_ILi112EEENS7_ILi192EEEEEELi192ENS_6half_tEfNS_4arch4Sm90ELb1ELb0ELb1ELb1ELb0ELb0ELb0ELb1ELb1ELb1ELb1ELb0EEENS1_21CollectiveEpilogueFwdINS6_IJSA_SC_SB_EEES9_SE_SG_Li256ELb1ELb1ELb1ELb0EEENS1_36VarlenDynamicPersistentTileSchedulerILi128ELi112ELi256ELi128ELb1ELb1ELb1ELb1ELb1ELb1EEEEEEEEEvNT_6ParamsE:
        .type           _ZN7cutlass13device_kernelIN5flash11enable_sm90INS1_16FlashAttnFwdSm90INS1_25CollectiveMainloopFwdSm90ILi2EN4cute5tupleIJNS5_1CILi1EEES8_S8_EEENS6_IJNS7_ILi128EEENS7_ILi112EEENS7_ILi192EEEEEELi192ENS_6half_tEfNS_4arch4Sm90ELb1ELb0ELb1ELb1ELb0ELb0ELb0ELb1ELb1ELb1ELb1ELb0EEENS1_21CollectiveEpilogueFwdINS6_IJSA_SC_SB_EEES9_SE_SG_Li256ELb1ELb1ELb1ELb0EEENS1_36VarlenDynamicPersistentTileSchedulerILi128ELi112ELi256ELi128ELb1ELb1ELb1ELb1ELb1ELb1EEEEEEEEEvNT_6ParamsE,@function
        .size           _ZN7cutlass13device_kernelIN5flash11enable_sm90INS1_16FlashAttnFwdSm90INS1_25CollectiveMainloopFwdSm90ILi2EN4cute5tupleIJNS5_1CILi1EEES8_S8_EEENS6_IJNS7_ILi128EEENS7_ILi112EEENS7_ILi192EEEEEELi192ENS_6half_tEfNS_4arch4Sm90ELb1ELb0ELb1ELb1ELb0ELb0ELb0ELb1ELb1ELb1ELb1ELb0EEENS1_21CollectiveEpilogueFwdINS6_IJSA_SC_SB_EEES9_SE_SG_Li256ELb1ELb1ELb1ELb0EEENS1_36VarlenDynamicPersistentTileSchedulerILi128ELi112ELi256ELi128ELb1ELb1ELb1ELb1ELb1ELb1EEEEEEEEEvNT_6ParamsE,(.L_x_16 - _ZN7cutlass13device_kernelIN5flash11enable_sm90INS1_16FlashAttnFwdSm90INS1_25CollectiveMainloopFwdSm90ILi2EN4cute5tupleIJNS5_1CILi1EEES8_S8_EEENS6_IJNS7_ILi128EEENS7_ILi112EEENS7_ILi192EEEEEELi192ENS_6half_tEfNS_4arch4Sm90ELb1ELb0ELb1ELb1ELb0ELb0ELb0ELb1ELb1ELb1ELb1ELb0EEENS1_21CollectiveEpilogueFwdINS6_IJSA_SC_SB_EEES9_SE_SG_Li256ELb1ELb1ELb1ELb0EEENS1_36VarlenDynamicPersistentTileSchedulerILi128ELi112ELi256ELi128ELb1ELb1ELb1ELb1ELb1ELb1EEEEEEEEEvNT_6ParamsE)
        .other          _ZN7cutlass13device_kernelIN5flash11enable_sm90INS1_16FlashAttnFwdSm90INS1_25CollectiveMainloopFwdSm90ILi2EN4cute5tupleIJNS5_1CILi1EEES8_S8_EEENS6_IJNS7_ILi128EEENS7_ILi112EEENS7_ILi192EEEEEELi192ENS_6half_tEfNS_4arch4Sm90ELb1ELb0ELb1ELb1ELb0ELb0ELb0ELb1ELb1ELb1ELb1ELb0EEENS1_21CollectiveEpilogueFwdINS6_IJSA_SC_SB_EEES9_SE_SG_Li256ELb1ELb1ELb1ELb0EEENS1_36VarlenDynamicPersistentTileSchedulerILi128ELi112ELi256ELi128ELb1ELb1ELb1ELb1ELb1ELb1EEEEEEEEEvNT_6ParamsE,@"STO_CUDA_ENTRY STV_DEFAULT"
_ZN7cutlass13device_kernelIN5flash11enable_sm90INS1_16FlashAttnFwdSm90INS1_25CollectiveMainloopFwdSm90ILi2EN4cute5tupleIJNS5_1CILi1EEES8_S8_EEENS6_IJNS7_ILi128EEENS7_ILi112EEENS7_ILi192EEEEEELi192ENS_6half_tEfNS_4arch4Sm90ELb1ELb0ELb1ELb1ELb0ELb0ELb0ELb1ELb1ELb1ELb1ELb0EEENS1_21CollectiveEpilogueFwdINS6_IJSA_SC_SB_EEES9_SE_SG_Li256ELb1ELb1ELb1ELb0EEENS1_36VarlenDynamicPersistentTileSchedulerILi128ELi112ELi256ELi128ELb1ELb1ELb1ELb1ELb1ELb1EEEEEEEEEvNT_6ParamsE:
[----:B------:R-:W-:Y:S01]  /*0000*/  LDC R1, c[0x0][0x37c] ;  /* 0x0000df00ff017b82 */ /* 0x000fe20000000800 */
[----:B------:R-:W-:Y:S05]  /*0010*/  EXIT ;  /* 0x000000000000794d */ /* 0x000fea0003800000 */
.L_x_7:
        /* <DEDUP_REMOVED lines=14> */
.L_x_16:


//--------------------- .text._ZN7cutlass13device_kernelIN5flash11enable_sm90INS1_16FlashAttnFwdSm90INS1_25CollectiveMainloopFwdSm90ILi2EN4cute5tupleIJNS5_1CILi1EEES8_S8_EEENS6_IJNS7_ILi128EEENS7_ILi112EEENS7_ILi192EEEEEELi192ENS_6half_tEfNS_4arch4Sm90ELb1ELb0ELb1ELb1ELb0ELb1ELb0ELb1ELb1ELb1ELb1ELb0EEENS1_21CollectiveEpilogueFwdINS6_IJSA_SC_SB_EEES9_SE_SG_Li256ELb1ELb1ELb1ELb0EEENS1_36VarlenDynamicPersistentTileSchedulerILi128ELi112ELi256ELi128ELb1ELb1ELb1ELb1ELb1ELb1EEEEEEEEEvNT_6ParamsE --------------------------
	.section	.text._ZN7cutlass13device_kernelIN5flash11enable_sm90INS1_16FlashAttnFwdSm90INS1_25CollectiveMainloopFwdSm90ILi2EN4cute5tupleIJNS5_1CILi1EEES8_S8_EEENS6_IJNS7_ILi128EEENS7_ILi112EEENS7_ILi192EEEEEELi192ENS_6half_tEfNS_4arch4Sm90ELb1ELb0ELb1ELb1ELb0ELb1ELb0ELb1ELb1ELb1ELb1ELb0EEENS1_21CollectiveEpilogueFwdINS6_IJSA_SC_SB_EEES9_SE_SG_Li256ELb1ELb1ELb1ELb0EEENS1_36VarlenDynamicPersistentTileSchedulerILi128ELi112ELi256ELi128ELb1ELb1ELb1ELb1ELb1ELb1EEEEEEEEEvNT_6ParamsE,"ax",@progbits
	.align	128
.text._ZN7cutlass13device_kernelIN5flash11enable_sm90INS1_16FlashAttnFwdSm90INS1_25CollectiveMainloopFwdSm90ILi2EN4cute5tupleIJNS5_1CILi1EEES8_S8_EEENS6_IJNS7_ILi128EEENS7_ILi112EEENS7_ILi192EEEEEELi192ENS_6half_tEfNS_4arch4Sm90ELb1ELb0ELb1ELb1ELb0ELb1ELb0ELb1ELb1ELb1ELb1ELb0EEENS1_21CollectiveEpilogueFwdINS6_IJSA_SC_SB_EEES9_SE_SG_Li256ELb1ELb1ELb1ELb0EEENS1_36VarlenDynamicPersistentTileSchedulerILi128ELi112ELi256ELi128ELb1ELb1ELb1ELb1ELb1ELb1EEEEEEEEEvNT_6ParamsE:
        .type           _ZN7cutlass13device_kernelIN5flash11enable_sm90INS1_16FlashAttnFwdSm90INS1_25CollectiveMainloopFwdSm90ILi2EN4cute5tupleIJNS5_1CILi1EEES8_S8_EEENS6_IJNS7_ILi128EEENS7_ILi112EEENS7_ILi192EEEEEELi192ENS_6half_tEfNS_4arch4Sm90ELb1ELb0ELb1ELb1ELb0ELb1ELb0ELb1ELb1ELb1ELb1ELb0EEENS1_21CollectiveEpilogueFwdINS6_IJSA_SC_SB_EEES9_SE_SG_Li256ELb1ELb1ELb1ELb0EEENS1_36VarlenDynamicPersistentTileSchedulerILi128ELi112ELi256ELi128ELb1ELb1ELb1ELb1ELb1ELb1EEEEEEEEEvNT_6ParamsE,@function
        .size           _ZN7cutlass13device_kernelIN5flash11enable_sm90INS1_16FlashAttnFwdSm90INS1_25CollectiveMainloopFwdSm90ILi2EN4cute5tupleIJNS5_1CILi1EEES8_S8_EEENS6_IJNS7_ILi128EEENS7_ILi112EEENS7_ILi192EEEEEELi192ENS_6half_tEfNS_4arch4Sm90ELb1ELb0ELb1ELb1ELb0ELb1ELb0ELb1ELb1ELb1ELb1ELb0EEENS1_21CollectiveEpilogueFwdINS6_IJSA_SC_SB_EEES9_SE_SG_Li256ELb1ELb1ELb1ELb0EEENS1_36VarlenDynamicPersistentTileSchedulerILi128ELi112ELi256ELi128ELb1ELb1ELb1ELb1ELb1ELb1EEEEEEEEEvNT_6ParamsE,(.L_x_17 - _ZN7cutlass13device_kernelIN5flash11enable_sm90INS1_16FlashAttnFwdSm90INS1_25CollectiveMainloopFwdSm90ILi2EN4cute5tupleIJNS5_1CILi1EEES8_S8_EEENS6_IJNS7_ILi128EEENS7_ILi112EEENS7_ILi192EEEEEELi192ENS_6half_tEfNS_4arch4Sm90ELb1ELb0ELb1ELb1ELb0ELb1ELb0ELb1ELb1ELb1ELb1ELb0EEENS1_21CollectiveEpilogueFwdINS6_IJSA_SC_SB_EEES9_SE_SG_Li256ELb1ELb1ELb1ELb0EEENS1_36VarlenDynamicPersistentTileSchedulerILi128ELi112ELi256ELi128ELb1ELb1ELb1ELb1ELb1ELb1EEEEEEEEEvNT_6ParamsE)
        .other          _ZN7cutlass13device_kernelIN5flash11enable_sm90INS1_16FlashAttnFwdSm90INS1_25CollectiveMainloopFwdSm90ILi2EN4cute5tupleIJNS5_1CILi1EEES8_S8_EEENS6_IJNS7_ILi128EEENS7_ILi112EEENS7_ILi192EEEEEELi192ENS_6half_tEfNS_4arch4Sm90ELb1ELb0ELb1ELb1ELb0ELb1ELb0ELb1ELb1ELb1ELb1ELb0EEENS1_21CollectiveEpilogueFwdINS6_IJSA_SC_SB_EEES9_SE_SG_Li256ELb1ELb1ELb1ELb0EEENS1_36VarlenDynamicPersistentTileSchedulerILi128ELi112ELi256ELi128ELb1ELb1ELb1ELb1ELb1ELb1EEEEEEEEEvNT_6ParamsE,@"STO_CUDA_ENTRY STV_DEFAULT"
_ZN7cutlass13device_kernelIN5flash11enable_sm90INS1_16FlashAttnFwdSm90INS1_25CollectiveMainloopFwdSm90ILi2EN4cute5tupleIJNS5_1CILi1EEES8_S8_EEENS6_IJNS7_ILi128EEENS7_ILi112EEENS7_ILi192EEEEEELi192ENS_6half_tEfNS_4arch4Sm90ELb1ELb0ELb1ELb1ELb0ELb1ELb0ELb1ELb1ELb1ELb1ELb0EEENS1_21CollectiveEpilogueFwdINS6_IJSA_SC_SB_EEES9_SE_SG_Li256ELb1ELb1ELb1ELb0EEENS1_36VarlenDynamicPersistentTileSchedulerILi128ELi112ELi256ELi128ELb1ELb1ELb1ELb1ELb1ELb1EEEEEEEEEvNT_6ParamsE:
[----:B------:R-:W-:Y:S01]  /*0000*/  LDC R1, c[0x0][0x37c] ;  /* 0x0000df00ff017b82 */ /* 0x000fe20000000800 */
[----:B------:R-:W-:Y:S05]  /*0010*/  EXIT ;  /* 0x000000000000794d */ /* 0x000fea0003800000 */
.L_x_8:
        /* <DEDUP_REMOVED lines=14> */
.L_x_17:


//--------------------- .nv.shared.reserved.0     --------------------------
	.section	.nv.shared.reserved.0,"aw",@nobits
	.weak		__nv_reservedSMEM_offset_0_alias
	.size		__nv_reservedSMEM_offset_0_alias, 0, 64
	.other		__nv_reservedSMEM_offset_0_alias,@"STO_CUDA_RESERVED_SHARED STV_DEFAULT"
__nv_reservedSMEM_offset_0_alias:
	.zero		0
	.zero		64


//--------------------- .nv.global                --------------------------
	.section	.nv.global,"aw",@nobits
.nv.global:
	.type		_ZN80_INTERNAL_107ad84c_44_flash_fwd_hdim192_fp16_split_softcap_sm90_cu_49158569_35664cute1_E,@object
	.size		_ZN80_INTERNAL_107ad84c_44_flash_fwd_hdim192_fp16_split_softcap_sm90_cu_49158569_35664cute1_E,(_ZN80_INTERNAL_107ad84c_44_flash_fwd_hdim192_fp16_split_softcap_sm90_cu_49158569_35664cuda3std3__45__cpo6cbeginE - _ZN80_INTERNAL_107ad84c_44_flash_fwd_hdim192_fp16_split_softcap_sm90_cu_49158569_35664cute1_E)
_ZN80_INTERNAL_107ad84c_44_flash_fwd_hdim192_fp16_split_softcap_sm90_cu_49158569_35664cute1_E:
	.zero		1
	.type		_ZN80_INTERNAL_107ad84c_44_flash_fwd_hdim192_fp16_split_softcap_sm90_cu_49158569_35664cuda3std3__45__cpo6cbeginE,@object
	.size		_ZN80_INTERNAL_107ad84c_44_flash_fwd_hdim192_fp16_split_softcap_sm90_cu_49158569_35664cuda3std3__45__cpo6cbeginE,(_ZN80_INTERNAL_107ad84c_44_flash_fwd_hdim192_fp16_split_softcap_sm90_cu_49158569_35664cuda3std3__48in_placeE - _ZN80_INTERNAL_107ad84c_44_flash_fwd_hdim192_fp16_split_softcap_sm90_cu_49158569_35664cuda3std3__45__cpo6cbeginE)
_ZN80_INTERNAL_107ad84c_44_flash_fwd_hdim192_fp16_split_softcap_sm90_cu_49158569_35664cuda3std3__45__cpo6cbeginE:
	.zero		1
	.type		_ZN80_INTERNAL_107ad84c_44_flash_fwd_hdim192_fp16_split_softcap_sm90_cu_49158569_35664cuda3std3__48in_placeE,@object
	.size		_ZN80_INTERNAL_107ad84c_44_flash_fwd_hdim192_fp16_split_softcap_sm90_cu_49158569_35664cuda3std3__48in_placeE,(_ZN80_INTERNAL_107ad84c_44_flash_fwd_hdim192_fp16_split_softcap_sm90_cu_49158569_35664cuda3std6ranges3__45__cpo9iter_moveE - _ZN80_INTERNAL_107ad84c_44_flash_fwd_hdim192_fp16_split_softcap_sm90_cu_49158569_35664cuda3std3__48in_placeE)
_ZN80_INTERNAL_107ad84c_44_flash_fwd_hdim192_fp16_split_softcap_sm90_cu_49158569_35664cuda3std3__48in_placeE:
	.zero		1
	.type		_ZN80_INTERNAL_107ad84c_44_flash_fwd_hdim192_fp16_split_softcap_sm90_cu_49158569_35664cuda3std6ranges3__45__cpo9iter_moveE,@object
	.size		_ZN80_INTERNAL_107ad84c_44_flash_fwd_hdim192_fp16_split_softcap_sm90_cu_49158569_35664cuda3std6ranges3__45__cpo9iter_moveE,(_ZN80_INTERNAL_107ad84c_44_flash_fwd_hdim192_fp16_split_softcap_sm90_cu_49158569_35664cuda3std3__45__cpo5beginE - _ZN80_INTERNAL_107ad84c_44_flash_fwd_hdim192_fp16_split_softcap_sm90_cu_49158569_35664cuda3std6ranges3__45__cpo9iter_moveE)
_ZN80_INTERNAL_107ad84c_44_flash_fwd_hdim192_fp16_split_softcap_sm90_cu_49158569_35664cuda3std6ranges3__45__cpo9iter_moveE:
	.zero		1
	.type		_ZN80_INTERNAL_107ad84c_44_flash_fwd_hdim192_fp16_split_softcap_sm90_cu_49158569_35664cuda3std3__45__cpo5beginE,@object
	.size		_ZN80_INTERNAL_107ad84c_44_flash_fwd_hdim192_fp16_split_softcap_sm90_cu_49158569_35664cuda3std3__45__cpo5beginE,(_ZN80_INTERNAL_107ad84c_44_flash_fwd_hdim192_fp16_split_softcap_sm90_cu_49158569_35664cuda3std3__482_GLOBAL__N__107ad84c_44_flash_fwd_hdim192_fp16_split_softcap_sm90_cu_49158569_35666ignoreE - _ZN80_INTERNAL_107ad84c_44_flash_fwd_hdim192_fp16_split_softcap_sm90_cu_49158569_35664cuda3std3__45__cpo5beginE)
_ZN80_INTERNAL_107ad84c_44_flash_fwd_hdim192_fp16_split_softcap_sm90_cu_49158569_35664cuda3std3__45__cpo5beginE:
	.zero		1
	.type		_ZN80_INTERNAL_107ad84c_44_flash_fwd_hdim192_fp16_split_softcap_sm90_cu_49158569_35664cuda3std3__482_GLOBAL__N__107ad84c_44_flash_fwd_hdim192_fp16_split_softcap_sm90_cu_49158569_35666ignoreE,@object
	.size		_ZN80_INTERNAL_107ad84c_44_flash_fwd_hdim192_fp16_split_softcap_sm90_cu_49158569_35664cuda3std3__482_GLOBAL__N__107ad84c_44_flash_fwd_hdim192_fp16_split_softcap_sm90_cu_49158569_35666ignoreE,(_ZN80_INTERNAL_107ad84c_44_flash_fwd_hdim192_fp16_split_softcap_sm90_cu_49158569_35664cute7productE - _ZN80_INTERNAL_107ad84c_44_flash_fwd_hdim192_fp16_split_softcap_sm90_cu_49158569_35664cuda3std3__482_GLOBAL__N__107ad84c_44_flash_fwd_hdim192_fp16_split_softcap_sm90_cu_49158569_35666ignoreE)
_ZN80_INTERNAL_107ad84c_44_flash_fwd_hdim192_fp16_split_softcap_sm90_cu_49158569_35664cuda3std3__482_GLOBAL__N__107ad84c_44_flash_fwd_hdim192_fp16_split_softcap_sm90_cu_49158569_35666ignoreE:
	.zero		1
	.type		_ZN80_INTERNAL_107ad84c_44_flash_fwd_hdim192_fp16_split_softcap_sm90_cu_49158569_35664cute7productE,@object
	.size		_ZN80_INTERNAL_107ad84c_44_flash_fwd_hdim192_fp16_split_softcap_sm90_cu_49158569_35664cute7productE,(_ZN80_INTERNAL_107ad84c_44_flash_fwd_hdim192_fp16_split_softcap_sm90_cu_49158569_35664cuda3std3__45__cpo3endE - _ZN80_INTERNAL_107ad84c_44_flash_fwd_hdim192_fp16_split_softcap_sm90_cu_49158569_35664cute7productE)
_ZN80_INTERNAL_107ad84c_44_flash_fwd_hdim192_fp16_split_softcap_sm90_cu_49158569_35664cute7productE:
	.zero		1
	.type		_ZN80_INTERNAL_107ad84c_44_flash_fwd_hdim192_fp16_split_softcap_sm90_cu_49158569_35664cuda3std3__45__cpo3endE,@object
	.size		_ZN80_INTERNAL_107ad84c_44_flash_fwd_hdim192_fp16_split_softcap_sm90_cu_49158569_35664cuda3std3__45__cpo3endE,(_ZN80_INTERNAL_107ad84c_44_flash_fwd_hdim192_fp16_split_softcap_sm90_cu_49158569_35664cuda3std3__419piecewise_constructE - _ZN80_INTERNAL_107ad84c_44_flash_fwd_hdim192_fp16_split_softcap_sm90_cu_49158569_35664cuda3std3__45__cpo3endE)
_ZN80_INTERNAL_107ad84c_44_flash_fwd_hdim192_fp16_split_softcap_sm90_cu_49158569_35664cuda3std3__45__cpo3endE:
	.zero		1
	.type		_ZN80_INTERNAL_107ad84c_44_flash_fwd_hdim192_fp16_split_softcap_sm90_cu_49158569_35664cuda3std3__419piecewise_constructE,@object
	.size		_ZN80_INTERNAL_107ad84c_44_flash_fwd_hdim192_fp16_split_softcap_sm90_cu_49158569_35664cuda3std3__419piecewise_constructE,(_ZN80_INTERNAL_107ad84c_44_flash_fwd_hdim192_fp16_split_softcap_sm90_cu_49158569_35664cuda3std3__45__cpo4cendE - _ZN80_INTERNAL_107ad84c_44_flash_fwd_hdim192_fp16_split_softcap_sm90_cu_49158569_35664cuda3std3__419piecewise_constructE)
_ZN80_INTERNAL_107ad84c_44_flash_fwd_hdim192_fp16_split_softcap_sm90_cu_49158569_35664cuda3std3__419piecewise_constructE:
	.zero		1
	.type		_ZN80_INTERNAL_107ad84c_44_flash_fwd_hdim192_fp16_split_softcap_sm90_cu_49158569_35664cuda3std3__45__cpo4cendE,@object
	.size		_ZN80_INTERNAL_107ad84c_44_flash_fwd_hdim192_fp16_split_softcap_sm90_cu_49158569_35664cuda3std3__45__cpo4cendE,(_ZN80_INTERNAL_107ad84c_44_flash_fwd_hdim192_fp16_split_softcap_sm90_cu_49158569_35664cuda3std6ranges3__45__cpo4swapE - _ZN80_INTERNAL_107ad84c_44_flash_fwd_hdim192_fp16_split_softcap_sm90_cu_49158569_35664cuda3std3__45__cpo4cendE)
_ZN80_INTERNAL_107ad84c_44_flash_fwd_hdim192_fp16_split_softcap_sm90_cu_49158569_35664cuda3std3__45__cpo4cendE:
	.zero		1
	.type		_ZN80_INTERNAL_107ad84c_44_flash_fwd_hdim192_fp16_split_softcap_sm90_cu_49158569_35664cuda3std6ranges3__45__cpo4swapE,@object
	.size		_ZN80_INTERNAL_107ad84c_44_flash_fwd_hdim192_fp16_split_softcap_sm90_cu_49158569_35664cuda3std6ranges3__45__cpo4swapE,(.L_7 - _ZN80_INTERNAL_107ad84c_44_flash_fwd_hdim192_fp16_split_softcap_sm90_cu_49158569_35664cuda3std6ranges3__45__cpo4swapE)
_ZN80_INTERNAL_107ad84c_44_flash_fwd_hdim192_fp16_split_softcap_sm90_cu_49158569_35664cuda3std6ranges3__45__cpo4swapE:
	.zero		1
.L_7:


//--------------------- .nv.constant0._ZN7cutlass13device_kernelIN5flash11enable_sm90INS1_16FlashAttnFwdSm90INS1_25CollectiveMainloopFwdSm90ILi2EN4cute5tupleIJNS5_1CILi1EEES8_S8_EEENS6_IJNS7_ILi128EEENS7_ILi112EEENS7_ILi192EEEEEELi192ENS_6half_tEfNS_4arch4Sm90ELb0ELb0ELb1ELb0ELb0ELb0ELb0ELb1ELb1ELb1ELb1ELb0EEENS1_21CollectiveEpilogueFwdINS6_IJSA_SC_SB_EEES9_SE_SG_Li256ELb0ELb1ELb1ELb0EEENS1_19SingleTileSchedulerILb0ELb1ELb1ELi128EEEEEEEEEvNT_6ParamsE --------------------------
	.section	.nv.constant0._ZN7cutlass13device_kernelIN5flash11enable_sm90INS1_16FlashAttnFwdSm90INS1_25CollectiveMainloopFwdSm90ILi2EN4cute5tupleIJNS5_1CILi1EEES8_S8_EEENS6_IJNS7_ILi128EEENS7_ILi112EEENS7_ILi192EEEEEELi192ENS_6half_tEfNS_4arch4Sm90ELb0ELb0ELb1ELb0ELb0ELb0ELb0ELb1ELb1ELb1ELb1ELb0EEENS1_21CollectiveEpilogueFwdINS6_IJSA_SC_SB_EEES9_SE_SG_Li256ELb0ELb1ELb1ELb0EEENS1_19SingleTileSchedulerILb0ELb1ELb1ELi128EEEEEEEEEvNT_6ParamsE,"a",@progbits
	.sectionflags	@""
	.align	4
.nv.constant0._ZN7cutlass13device_kernelIN5flash11enable_sm90INS1_16FlashAttnFwdSm90INS1_25CollectiveMainloopFwdSm90ILi2EN4cute5tupleIJNS5_1CILi1EEES8_S8_EEENS6_IJNS7_ILi128EEENS7_ILi112EEENS7_ILi192EEEEEELi192ENS_6half_tEfNS_4arch4Sm90ELb0ELb0ELb1ELb0ELb0ELb0ELb0ELb1ELb1ELb1ELb1ELb0EEENS1_21CollectiveEpilogueFwdINS6_IJSA_SC_SB_EEES9_SE_SG_Li256ELb0ELb1ELb1ELb0EEENS1_19SingleTileSchedulerILb0ELb1ELb1ELi128EEEEEEEEEvNT_6ParamsE:
	.zero		3456


//--------------------- .nv.constant0._ZN7cutlass13device_kernelIN5flash11enable_sm90INS1_16FlashAttnFwdSm90INS1_25CollectiveMainloopFwdSm90ILi2EN4cute5tupleIJNS5_1CILi1EEES8_S8_EEENS6_IJNS7_ILi128EEENS7_ILi112EEENS7_ILi192EEEEEELi192ENS_6half_tEfNS_4arch4Sm90ELb0ELb0ELb1ELb1ELb0ELb0ELb0ELb1ELb1ELb1ELb1ELb0EEENS1_21CollectiveEpilogueFwdINS6_IJSA_SC_SB_EEES9_SE_SG_Li256ELb1ELb1ELb1ELb0EEENS1_36VarlenDynamicPersistentTileSchedulerILi128ELi112ELi256ELi128ELb1ELb1ELb1ELb0ELb1ELb1EEEEEEEEEvNT_6ParamsE --------------------------
	.section	.nv.constant0._ZN7cutlass13device_kernelIN5flash11enable_sm90INS1_16FlashAttnFwdSm90INS1_25CollectiveMainloopFwdSm90ILi2EN4cute5tupleIJNS5_1CILi1EEES8_S8_EEENS6_IJNS7_ILi128EEENS7_ILi112EEENS7_ILi192EEEEEELi192ENS_6half_tEfNS_4arch4Sm90ELb0ELb0ELb1ELb1ELb0ELb0ELb0ELb1ELb1ELb1ELb1ELb0EEENS1_21CollectiveEpilogueFwdINS6_IJSA_SC_SB_EEES9_SE_SG_Li256ELb1ELb1ELb1ELb0EEENS1_36VarlenDynamicPersistentTileSchedulerILi128ELi112ELi256ELi128ELb1ELb1ELb1ELb0ELb1ELb1EEEEEEEEEvNT_6ParamsE,"a",@progbits
	.sectionflags	@""
	.align	4
.nv.constant0._ZN7cutlass13device_kernelIN5flash11enable_sm90INS1_16FlashAttnFwdSm90INS1_25CollectiveMainloopFwdSm90ILi2EN4cute5tupleIJNS5_1CILi1EEES8_S8_EEENS6_IJNS7_ILi128EEENS7_ILi112EEENS7_ILi192EEEEEELi192ENS_6half_tEfNS_4arch4Sm90ELb0ELb0ELb1ELb1ELb0ELb0ELb0ELb1ELb1ELb1ELb1ELb0EEENS1_21CollectiveEpilogueFwdINS6_IJSA_SC_SB_EEES9_SE_SG_Li256ELb1ELb1ELb1ELb0EEENS1_36VarlenDynamicPersistentTileSchedulerILi128ELi112ELi256ELi128ELb1ELb1ELb1ELb0ELb1ELb1EEEEEEEEEvNT_6ParamsE:
	.zero		3584


//--------------------- .nv.constant0._ZN7cutlass13device_kernelIN5flash11enable_sm90INS1_16FlashAttnFwdSm90INS1_25CollectiveMainloopFwdSm90ILi2EN4cute5tupleIJNS5_1CILi1EEES8_S8_EEENS6_IJNS7_ILi128EEENS7_ILi112EEENS7_ILi192EEEEEELi192ENS_6half_tEfNS_4arch4Sm90ELb0ELb0ELb1ELb1ELb0ELb1ELb0ELb1ELb1ELb1ELb1ELb0EEENS1_21CollectiveEpilogueFwdINS6_IJSA_SC_SB_EEES9_SE_SG_Li256ELb1ELb1ELb1ELb0EEENS1_36VarlenDynamicPersistentTileSchedulerILi128ELi112ELi256ELi128ELb1ELb1ELb1ELb0ELb1ELb1EEEEEEEEEvNT_6ParamsE --------------------------
	.section	.nv.constant0._ZN7cutlass13device_kernelIN5flash11enable_sm90INS1_16FlashAttnFwdSm90INS1_25CollectiveMainloopFwdSm90ILi2EN4cute5tupleIJNS5_1CILi1EEES8_S8_EEENS6_IJNS7_ILi128EEENS7_ILi112EEENS7_ILi192EEEEEELi192ENS_6half_tEfNS_4arch4Sm90ELb0ELb0ELb1ELb1ELb0ELb1ELb0ELb1ELb1ELb1ELb1ELb0EEENS1_21CollectiveEpilogueFwdINS6_IJSA_SC_SB_EEES9_SE_SG_Li256ELb1ELb1ELb1ELb0EEENS1_36VarlenDynamicPersistentTileSchedulerILi128ELi112ELi256ELi128ELb1ELb1ELb1ELb0ELb1ELb1EEEEEEEEEvNT_6ParamsE,"a",@progbits
	.sectionflags	@""
	.align	4
.nv.constant0._ZN7cutlass13device_kernelIN5flash11enable_sm90INS1_16FlashAttnFwdSm90INS1_25CollectiveMainloopFwdSm90ILi2EN4cute5tupleIJNS5_1CILi1EEES8_S8_EEENS6_IJNS7_ILi128EEENS7_ILi112EEENS7_ILi192EEEEEELi192ENS_6half_tEfNS_4arch4Sm90ELb0ELb0ELb1ELb1ELb0ELb1ELb0ELb1ELb1ELb1ELb1ELb0EEENS1_21CollectiveEpilogueFwdINS6_IJSA_SC_SB_EEES9_SE_SG_Li256ELb1ELb1ELb1ELb0EEENS1_36VarlenDynamicPersistentTileSchedulerILi128ELi112ELi256ELi128ELb1ELb1ELb1ELb0ELb1ELb1EEEEEEEEEvNT_6ParamsE:
	.zero		3584


//--------------------- .nv.constant0._ZN7cutlass13device_kernelIN5flash11enable_sm90INS1_16FlashAttnFwdSm90INS1_25CollectiveMainloopFwdSm90ILi2EN4cute5tupleIJNS5_1CILi1EEES8_S8_EEENS6_IJNS7_ILi128EEENS7_ILi96EEENS7_ILi192EEEEEELi192ENS_6half_tEfNS_4arch4Sm90ELb0ELb1ELb1ELb0ELb0ELb0ELb0ELb1ELb1ELb1ELb1ELb0EEENS1_21CollectiveEpilogueFwdINS6_IJSA_SC_SB_EEES9_SE_SG_Li256ELb0ELb1ELb1ELb0EEENS1_19SingleTileSchedulerILb0ELb1ELb1ELi128EEEEEEEEEvNT_6ParamsE --------------------------
	.section	.nv.constant0._ZN7cutlass13device_kernelIN5flash11enable_sm90INS1_16FlashAttnFwdSm90INS1_25CollectiveMainloopFwdSm90ILi2EN4cute5tupleIJNS5_1CILi1EEES8_S8_EEENS6_IJNS7_ILi128EEENS7_ILi96EEENS7_ILi192EEEEEELi192ENS_6half_tEfNS_4arch4Sm90ELb0ELb1ELb1ELb0ELb0ELb0ELb0ELb1ELb1ELb1ELb1ELb0EEENS1_21CollectiveEpilogueFwdINS6_IJSA_SC_SB_EEES9_SE_SG_Li256ELb0ELb1ELb1ELb0EEENS1_19SingleTileSchedulerILb0ELb1ELb1ELi128EEEEEEEEEvNT_6ParamsE,"a",@progbits
	.sectionflags	@""
	.align	4
.nv.constant0._ZN7cutlass13device_kernelIN5flash11enable_sm90INS1_16FlashAttnFwdSm90INS1_25CollectiveMainloopFwdSm90ILi2EN4cute5tupleIJNS5_1CILi1EEES8_S8_EEENS6_IJNS7_ILi128EEENS7_ILi96EEENS7_ILi192EEEEEELi192ENS_6half_tEfNS_4arch4Sm90ELb0ELb1ELb1ELb0ELb0ELb0ELb0ELb1ELb1ELb1ELb1ELb0EEENS1_21CollectiveEpilogueFwdINS6_IJSA_SC_SB_EEES9_SE_SG_Li256ELb0ELb1ELb1ELb0EEENS1_19SingleTileSchedulerILb0ELb1ELb1ELi128EEEEEEEEEvNT_6ParamsE:
	.zero		3456


//--------------------- .nv.constant0._ZN7cutlass13device_kernelIN5flash11enable_sm90INS1_16FlashAttnFwdSm90INS1_25CollectiveMainloopFwdSm90ILi2EN4cute5tupleIJNS5_1CILi1EEES8_S8_EEENS6_IJNS7_ILi128EEENS7_ILi96EEENS7_ILi192EEEEEELi192ENS_6half_tEfNS_4arch4Sm90ELb0ELb1ELb1ELb1ELb0ELb0ELb0ELb1ELb1ELb1ELb1ELb0EEENS1_21CollectiveEpilogueFwdINS6_IJSA_SC_SB_EEES9_SE_SG_Li256ELb1ELb1ELb1ELb0EEENS1_36VarlenDynamicPersistentTileSchedulerILi128ELi96ELi256ELi128ELb1ELb1ELb1ELb1ELb0ELb1EEEEEEEEEvNT_6ParamsE --------------------------
	.section	.nv.constant0._ZN7cutlass13device_kernelIN5flash11enable_sm90INS1_16FlashAttnFwdSm90INS1_25CollectiveMainloopFwdSm90ILi2EN4cute5tupleIJNS5_1CILi1EEES8_S8_EEENS6_IJNS7_ILi128EEENS7_ILi96EEENS7_ILi192EEEEEELi192ENS_6half_tEfNS_4arch4Sm90ELb0ELb1ELb1ELb1ELb0ELb0ELb0ELb1ELb1ELb1ELb1ELb0EEENS1_21CollectiveEpilogueFwdINS6_IJSA_SC_SB_EEES9_SE_SG_Li256ELb1ELb1ELb1ELb0EEENS1_36VarlenDynamicPersistentTileSchedulerILi128ELi96ELi256ELi128ELb1ELb1ELb1ELb1ELb0ELb1EEEEEEEEEvNT_6ParamsE,"a",@progbits
	.sectionflags	@""
	.align	4
.nv.constant0._ZN7cutlass13device_kernelIN5flash11enable_sm90INS1_16FlashAttnFwdSm90INS1_25CollectiveMainloopFwdSm90ILi2EN4cute5tupleIJNS5_1CILi1EEES8_S8_EEENS6_IJNS7_ILi128EEENS7_ILi96EEENS7_ILi192EEEEEELi192ENS_6half_tEfNS_4arch4Sm90ELb0ELb1ELb1ELb1ELb0ELb0ELb0ELb1ELb1ELb1ELb1ELb0EEENS1_21CollectiveEpilogueFwdINS6_IJSA_SC_SB_EEES9_SE_SG_Li256ELb1ELb1ELb1ELb0EEENS1_36VarlenDynamicPersistentTileSchedulerILi128ELi96ELi256ELi128ELb1ELb1ELb1ELb1ELb0ELb1EEEEEEEEEvNT_6ParamsE:
	.zero		3584


//--------------------- .nv.constant0._ZN7cutlass13device_kernelIN5flash11enable_sm90INS1_16FlashAttnFwdSm90INS1_25CollectiveMainloopFwdSm90ILi2EN4cute5tupleIJNS5_1CILi1EEES8_S8_EEENS6_IJNS7_ILi128EEENS7_ILi96EEENS7_ILi192EEEEEELi192ENS_6half_tEfNS_4arch4Sm90ELb0ELb1ELb1ELb1ELb0ELb1ELb0ELb1ELb1ELb1ELb1ELb0EEENS1_21CollectiveEpilogueFwdINS6_IJSA_SC_SB_EEES9_SE_SG_Li256ELb1ELb1ELb1ELb0EEENS1_36VarlenDynamicPersistentTileSchedulerILi128ELi96ELi256ELi128ELb1ELb1ELb1ELb1ELb0ELb1EEEEEEEEEvNT_6ParamsE --------------------------
	.section	.nv.constant0._ZN7cutlass13device_kernelIN5flash11enable_sm90INS1_16FlashAttnFwdSm90INS1_25CollectiveMainloopFwdSm90ILi2EN4cute5tupleIJNS5_1CILi1EEES8_S8_EEENS6_IJNS7_ILi128EEENS7_ILi96EEENS7_ILi192EEEEEELi192ENS_6half_tEfNS_4arch4Sm90ELb0ELb1ELb1ELb1ELb0ELb1ELb0ELb1ELb1ELb1ELb1ELb0EEENS1_21CollectiveEpilogueFwdINS6_IJSA_SC_SB_EEES9_SE_SG_Li256ELb1ELb1ELb1ELb0EEENS1_36VarlenDynamicPersistentTileSchedulerILi128ELi96ELi256ELi128ELb1ELb1ELb1ELb1ELb0ELb1EEEEEEEEEvNT_6ParamsE,"a",@progbits
	.sectionflags	@""
	.align	4
.nv.constant0._ZN7cutlass13device_kernelIN5flash11enable_sm90INS1_16FlashAttnFwdSm90INS1_25CollectiveMainloopFwdSm90ILi2EN4cute5tupleIJNS5_1CILi1EEES8_S8_EEENS6_IJNS7_ILi128EEENS7_ILi96EEENS7_ILi192EEEEEELi192ENS_6half_tEfNS_4arch4Sm90ELb0ELb1ELb1ELb1ELb0ELb1ELb0ELb1ELb1ELb1ELb1ELb0EEENS1_21CollectiveEpilogueFwdINS6_IJSA_SC_SB_EEES9_SE_SG_Li256ELb1ELb1ELb1ELb0EEENS1_36VarlenDynamicPersistentTileSchedulerILi128ELi96ELi256ELi128ELb1ELb1ELb1ELb1ELb0ELb1EEEEEEEEEvNT_6ParamsE:
	.zero		3584


//--------------------- .nv.constant0._ZN7cutlass13device_kernelIN5flash11enable_sm90INS1_16FlashAttnFwdSm90INS1_25CollectiveMainloopFwdSm90ILi2EN4cute5tupleIJNS5_1CILi1EEES8_S8_EEENS6_IJNS7_ILi128EEENS7_ILi112EEENS7_ILi192EEEEEELi192ENS_6half_tEfNS_4arch4Sm90ELb1ELb0ELb1ELb0ELb0ELb0ELb0ELb1ELb1ELb1ELb1ELb0EEENS1_21CollectiveEpilogueFwdINS6_IJSA_SC_SB_EEES9_SE_SG_Li256ELb0ELb1ELb1ELb0EEENS1_19SingleTileSchedulerILb0ELb1ELb1ELi128EEEEEEEEEvNT_6ParamsE --------------------------
	.section	.nv.constant0._ZN7cutlass13device_kernelIN5flash11enable_sm90INS1_16FlashAttnFwdSm90INS1_25CollectiveMainloopFwdSm90ILi2EN4cute5tupleIJNS5_1CILi1EEES8_S8_EEENS6_IJNS7_ILi128EEENS7_ILi112EEENS7_ILi192EEEEEELi192ENS_6half_tEfNS_4arch4Sm90ELb1ELb0ELb1ELb0ELb0ELb0ELb0ELb1ELb1ELb1ELb1ELb0EEENS1_21CollectiveEpilogueFwdINS6_IJSA_SC_SB_EEES9_SE_SG_Li256ELb0ELb1ELb1ELb0EEENS1_19SingleTileSchedulerILb0ELb1ELb1ELi128EEEEEEEEEvNT_6ParamsE,"a",@progbits
	.sectionflags	@""
	.align	4
.nv.constant0._ZN7cutlass13device_kernelIN5flash11enable_sm90INS1_16FlashAttnFwdSm90INS1_25CollectiveMainloopFwdSm90ILi2EN4cute5tupleIJNS5_1CILi1EEES8_S8_EEENS6_IJNS7_ILi128EEENS7_ILi112EEENS7_ILi192EEEEEELi192ENS_6half_tEfNS_4arch4Sm90ELb1ELb0ELb1ELb0ELb0ELb0ELb0ELb1ELb1ELb1ELb1ELb0EEENS1_21CollectiveEpilogueFwdINS6_IJSA_SC_SB_EEES9_SE_SG_Li256ELb0ELb1ELb1ELb0EEENS1_19SingleTileSchedulerILb0ELb1ELb1ELi128EEEEEEEEEvNT_6ParamsE:
	.zero		3456


//--------------------- .nv.constant0._ZN7cutlass13device_kernelIN5flash11enable_sm90INS1_16FlashAttnFwdSm90INS1_25CollectiveMainloopFwdSm90ILi2EN4cute5tupleIJNS5_1CILi1EEES8_S8_EEENS6_IJNS7_ILi128EEENS7_ILi112EEENS7_ILi192EEEEEELi192ENS_6half_tEfNS_4arch4Sm90ELb1ELb0ELb1ELb1ELb0ELb0ELb0ELb1ELb1ELb1ELb1ELb0EEENS1_21CollectiveEpilogueFwdINS6_IJSA_SC_SB_EEES9_SE_SG_Li256ELb1ELb1ELb1ELb0EEENS1_36VarlenDynamicPersistentTileSchedulerILi128ELi112ELi256ELi128ELb1ELb1ELb1ELb1ELb1ELb1EEEEEEEEEvNT_6ParamsE --------------------------
	.section	.nv.constant0._ZN7cutlass13device_kernelIN5flash11enable_sm90INS1_16FlashAttnFwdSm90INS1_25CollectiveMainloopFwdSm90ILi2EN4cute5tupleIJNS5_1CILi1EEES8_S8_EEENS6_IJNS7_ILi128EEENS7_ILi112EEENS7_ILi192EEEEEELi192ENS_6half_tEfNS_4arch4Sm90ELb1ELb0ELb1ELb1ELb0ELb0ELb0ELb1ELb1ELb1ELb1ELb0EEENS1_21CollectiveEpilogueFwdINS6_IJSA_SC_SB_EEES9_SE_SG_Li256ELb1ELb1ELb1ELb0EEENS1_36VarlenDynamicPersistentTileSchedulerILi128ELi112ELi256ELi128ELb1ELb1ELb1ELb1ELb1ELb1EEEEEEEEEvNT_6ParamsE,"a",@progbits
	.sectionflags	@""
	.align	4
.nv.constant0._ZN7cutlass13device_kernelIN5flash11enable_sm90INS1_16FlashAttnFwdSm90INS1_25CollectiveMainloopFwdSm90ILi2EN4cute5tupleIJNS5_1CILi1EEES8_S8_EEENS6_IJNS7_ILi128EEENS7_ILi112EEENS7_ILi192EEEEEELi192ENS_6half_tEfNS_4arch4Sm90ELb1ELb0ELb1ELb1ELb0ELb0ELb0ELb1ELb1ELb1ELb1ELb0EEENS1_21CollectiveEpilogueFwdINS6_IJSA_SC_SB_EEES9_SE_SG_Li256ELb1ELb1ELb1ELb0EEENS1_36VarlenDynamicPersistentTileSchedulerILi128ELi112ELi256ELi128ELb1ELb1ELb1ELb1ELb1ELb1EEEEEEEEEvNT_6ParamsE:
	.zero		3584


//--------------------- .nv.constant0._ZN7cutlass13device_kernelIN5flash11enable_sm90INS1_16FlashAttnFwdSm90INS1_25CollectiveMainloopFwdSm90ILi2EN4cute5tupleIJNS5_1CILi1EEES8_S8_EEENS6_IJNS7_ILi128EEENS7_ILi112EEENS7_ILi192EEEEEELi192ENS_6half_tEfNS_4arch4Sm90ELb1ELb0ELb1ELb1ELb0ELb1ELb0ELb1ELb1ELb1ELb1ELb0EEENS1_21CollectiveEpilogueFwdINS6_IJSA_SC_SB_EEES9_SE_SG_Li256ELb1ELb1ELb1ELb0EEENS1_36VarlenDynamicPersistentTileSchedulerILi128ELi112ELi256ELi128ELb1ELb1ELb1ELb1ELb1ELb1EEEEEEEEEvNT_6ParamsE --------------------------
	.section	.nv.constant0._ZN7cutlass13device_kernelIN5flash11enable_sm90INS1_16FlashAttnFwdSm90INS1_25CollectiveMainloopFwdSm90ILi2EN4cute5tupleIJNS5_1CILi1EEES8_S8_EEENS6_IJNS7_ILi128EEENS7_ILi112EEENS7_ILi192EEEEEELi192ENS_6half_tEfNS_4arch4Sm90ELb1ELb0ELb1ELb1ELb0ELb1ELb0ELb1ELb1ELb1ELb1ELb0EEENS1_21CollectiveEpilogueFwdINS6_IJSA_SC_SB_EEES9_SE_SG_Li256ELb1ELb1ELb1ELb0EEENS1_36VarlenDynamicPersistentTileSchedulerILi128ELi112ELi256ELi128ELb1ELb1ELb1ELb1ELb1ELb1EEEEEEEEEvNT_6ParamsE,"a",@progbits
	.sectionflags	@""
	.align	4
.nv.constant0._ZN7cutlass13device_kernelIN5flash11enable_sm90INS1_16FlashAttnFwdSm90INS1_25CollectiveMainloopFwdSm90ILi2EN4cute5tupleIJNS5_1CILi1EEES8_S8_EEENS6_IJNS7_ILi128EEENS7_ILi112EEENS7_ILi192EEEEEELi192ENS_6half_tEfNS_4arch4Sm90ELb1ELb0ELb1ELb1ELb0ELb1ELb0ELb1ELb1ELb1ELb1ELb0EEENS1_21CollectiveEpilogueFwdINS6_IJSA_SC_SB_EEES9_SE_SG_Li256ELb1ELb1ELb1ELb0EEENS1_36VarlenDynamicPersistentTileSchedulerILi128ELi112ELi256ELi128ELb1ELb1ELb1ELb1ELb1ELb1EEEEEEEEEvNT_6ParamsE:
	.zero		3584


//--------------------- SYMBOLS --------------------------

	.type		.nv.reservedSmem.offset0,@object
	.size		.nv.reservedSmem.offset0,0x4
